def attn_fwd(
    Q,
    K,
    V,
    Out,
    Lse,
    sm_scale,
    stride_qz,
    stride_qh,
    stride_qm,
    stride_qk,
    stride_kz,
    stride_kh,
    stride_kn,
    stride_kk,
    stride_vz,
    stride_vh,
    stride_vn,
    stride_vk,
    stride_oz,
    stride_oh,
    stride_om,
    stride_ok,
    seqlen_q,
    seqlen_k,
    BLOCK_M: tl.constexpr,
    BLOCK_N: tl.constexpr,
    HEAD_DIM: tl.constexpr,
    CAUSAL: tl.constexpr,
):
    start_m = tl.program_id(0)
    off_hz = tl.program_id(1)
    q_off = off_hz * stride_qh
    k_off = off_hz * stride_kh
    v_off = off_hz * stride_vh
    offs_m = start_m * BLOCK_M + tl.arange(0, BLOCK_M)
    offs_d = tl.arange(0, HEAD_DIM)
    offs_n = tl.arange(0, BLOCK_N)
    q_ptrs = Q + q_off + offs_m[:, None] * stride_qm + offs_d[None, :] * stride_qk
    k_ptrs = K + k_off + offs_d[:, None] * stride_kk + offs_n[None, :] * stride_kn
    v_ptrs = V + v_off + offs_n[:, None] * stride_vn + offs_d[None, :] * stride_vk
    m_i = tl.full([BLOCK_M], float("-inf"), dtype=tl.float32)
    l_i = tl.zeros([BLOCK_M], dtype=tl.float32) + 1.0
    acc = tl.zeros([BLOCK_M, HEAD_DIM], dtype=tl.float32)
    q = tl.load(q_ptrs)
    acc, l_i, m_i = _attn_fwd_inner(
        acc,
        l_i,
        m_i,
        q,
        k_ptrs,
        v_ptrs,
        sm_scale,
        stride_kn,
        stride_vn,
        start_m,
        seqlen_k,
        BLOCK_M,
        BLOCK_N,
        HEAD_DIM,
        CAUSAL,
    )
    acc = acc / l_i[:, None]
    lse = m_i + tl.math.log2(l_i) / 1.4426950408889634
    o_ptrs = (
        Out
        + off_hz * stride_oh
        + offs_m[:, None] * stride_om
        + offs_d[None, :] * stride_ok
    )
    tl.store(o_ptrs, acc.to(Out.dtype.element_ty))
    tl.store(Lse + off_hz * seqlen_q + offs_m, lse)

# config = {"BLOCK_M": 32, "BLOCK_N": 128, "HEAD_DIM": 128, "arch": "sm_100", "causal": false, "dtype": "bf16", "num_stages": 4, "num_warps": 8}
# arch = sm_100


// ===== COMPILED SASS (sm_100a) =====

	.target	sm_100a

	.elftype	@"ET_EXEC"


//--------------------- .note.nv.tkinfo           --------------------------
	.section	.note.nv.tkinfo,"",@"SHT_NOTE"
	.sectionflags	@"SHF_NOTE_NV_TKINFO"
	.tkinfo
        /*0018*/ 	.word	0x00000081
        /*0030*/ 	.string	""
        /*0030*/ 	.string	"ptxas-blackwell"
        /*0030*/ 	.string	"Cuda compilation tools, release 12.9, V12.9.86"
        /*0030*/ 	.string	"Build cuda_12.9.r12.9/compiler.36037853_0"
        /*0030*/ 	.string	"-v  -suppress-debug-info  -lineinfo  -arch sm_100a "



//--------------------- .note.nv.cuver            --------------------------
	.section	.note.nv.cuver,"",@"SHT_NOTE"
	.sectionflags	@"SHF_NOTE_NV_CUVER"
        /*0018*/ 	.short	0x0001
        /*001a*/ 	.short	0x0064
        /*001c*/ 	.short	0x0001
        /*001e*/ 	.short	0x0000
        /*0020*/ 	.short	0x0001
        /*0022*/ 	.short	0x0000


//--------------------- .nv.info                  --------------------------
	.section	.nv.info,"",@"SHT_CUDA_INFO"
	.align	4


	//----- nvinfo : EIATTR_REGCOUNT
	.align		4
        /*0000*/ 	.byte	0x04, 0x2f
        /*0002*/ 	.short	(.L_2 - .L_1)
	.align		4
.L_1:
        /*0004*/ 	.word	index@(attn_fwd)
        /*0008*/ 	.word	0x000000ff


	//----- nvinfo : EIATTR_FRAME_SIZE
	.align		4
.L_2:
        /*000c*/ 	.byte	0x04, 0x11
        /*000e*/ 	.short	(.L_4 - .L_3)
	.align		4
.L_3:
        /*0010*/ 	.word	index@(attn_fwd)
        /*0014*/ 	.word	0x000001e8


	//----- nvinfo : EIATTR_MIN_STACK_SIZE
	.align		4
.L_4:
        /*0018*/ 	.byte	0x04, 0x12
        /*001a*/ 	.short	(.L_6 - .L_5)
	.align		4
.L_5:
        /*001c*/ 	.word	index@(attn_fwd)
        /*0020*/ 	.word	0x000001e8
.L_6:


//--------------------- .nv.info.attn_fwd         --------------------------
	.section	.nv.info.attn_fwd,"",@"SHT_CUDA_INFO"
	.sectionflags	@""
	.align	4


	//----- nvinfo : EIATTR_CUDA_API_VERSION
	.align		4
        /*0000*/ 	.byte	0x04, 0x37
        /*0002*/ 	.short	(.L_8 - .L_7)
.L_7:
        /*0004*/ 	.word	0x00000081


	//----- nvinfo : EIATTR_KPARAM_INFO
	.align		4
.L_8:
        /*0008*/ 	.byte	0x04, 0x17
        /*000a*/ 	.short	(.L_10 - .L_9)
.L_9:
        /*000c*/ 	.word	0x00000000
        /*0010*/ 	.short	0x0019
        /*0012*/ 	.short	0x0080
        /*0014*/ 	.byte	0x00, 0xf4, 0x21, 0x00


	//----- nvinfo : EIATTR_KPARAM_INFO
	.align		4
.L_10:
        /*0018*/ 	.byte	0x04, 0x17
        /*001a*/ 	.short	(.L_12 - .L_11)
.L_11:
        /*001c*/ 	.word	0x00000000
        /*0020*/ 	.short	0x0018
        /*0022*/ 	.short	0x0078
        /*0024*/ 	.byte	0x00, 0xf4, 0x21, 0x00


	//----- nvinfo : EIATTR_KPARAM_INFO
	.align		4
.L_12:
        /*0028*/ 	.byte	0x04, 0x17
        /*002a*/ 	.short	(.L_14 - .L_13)
.L_13:
        /*002c*/ 	.word	0x00000000
        /*0030*/ 	.short	0x0017
        /*0032*/ 	.short	0x0070
        /*0034*/ 	.byte	0x00, 0xf0, 0x11, 0x00


	//----- nvinfo : EIATTR_KPARAM_INFO
	.align		4
.L_14:
        /*0038*/ 	.byte	0x04, 0x17
        /*003a*/ 	.short	(.L_16 - .L_15)
.L_15:
        /*003c*/ 	.word	0x00000000
        /*0040*/ 	.short	0x0016
        /*0042*/ 	.short	0x006c
        /*0044*/ 	.byte	0x00, 0xf0, 0x11, 0x00


	//----- nvinfo : EIATTR_KPARAM_INFO
	.align		4
.L_16:
        /*0048*/ 	.byte	0x04, 0x17
        /*004a*/ 	.short	(.L_18 - .L_17)
.L_17:
        /*004c*/ 	.word	0x00000000
        /*0050*/ 	.short	0x0015
        /*0052*/ 	.short	0x0068
        /*0054*/ 	.byte	0x00, 0xf0, 0x11, 0x00


	//----- nvinfo : EIATTR_KPARAM_INFO
	.align		4
.L_18:
        /*0058*/ 	.byte	0x04, 0x17
        /*005a*/ 	.short	(.L_20 - .L_19)
.L_19:
        /*005c*/ 	.word	0x00000000
        /*0060*/ 	.short	0x0014
        /*0062*/ 	.short	0x0064
        /*0064*/ 	.byte	0x00, 0xf0, 0x11, 0x00


	//----- nvinfo : EIATTR_KPARAM_INFO
	.align		4
.L_20:
        /*0068*/ 	.byte	0x04, 0x17
        /*006a*/ 	.short	(.L_22 - .L_21)
.L_21:
        /*006c*/ 	.word	0x00000000
        /*0070*/ 	.short	0x0013
        /*0072*/ 	.short	0x0060
        /*0074*/ 	.byte	0x00, 0xf0, 0x11, 0x00


	//----- nvinfo : EIATTR_KPARAM_INFO
	.align		4
.L_22:
        /*0078*/ 	.byte	0x04, 0x17
        /*007a*/ 	.short	(.L_24 - .L_23)
.L_23:
        /*007c*/ 	.word	0x00000000
        /*0080*/ 	.short	0x0012
        /*0082*/ 	.short	0x005c
        /*0084*/ 	.byte	0x00, 0xf0, 0x11, 0x00


	//----- nvinfo : EIATTR_KPARAM_INFO
	.align		4
.L_24:
        /*0088*/ 	.byte	0x04, 0x17
        /*008a*/ 	.short	(.L_26 - .L_25)
.L_25:
        /*008c*/ 	.word	0x00000000
        /*0090*/ 	.short	0x0011
        /*0092*/ 	.short	0x0058
        /*0094*/ 	.byte	0x00, 0xf0, 0x11, 0x00


	//----- nvinfo : EIATTR_KPARAM_INFO
	.align		4
.L_26:
        /*0098*/ 	.byte	0x04, 0x17
        /*009a*/ 	.short	(.L_28 - .L_27)
.L_27:
        /*009c*/ 	.word	0x00000000
        /*00a0*/ 	.short	0x0010
        /*00a2*/ 	.short	0x0054
        /*00a4*/ 	.byte	0x00, 0xf0, 0x11, 0x00


	//----- nvinfo : EIATTR_KPARAM_INFO
	.align		4
.L_28:
        /*00a8*/ 	.byte	0x04, 0x17
        /*00aa*/ 	.short	(.L_30 - .L_29)
.L_29:
        /*00ac*/ 	.word	0x00000000
        /*00b0*/ 	.short	0x000f
        /*00b2*/ 	.short	0x0050
        /*00b4*/ 	.byte	0x00, 0xf0, 0x11, 0x00


	//----- nvinfo : EIATTR_KPARAM_INFO
	.align		4
.L_30:
        /*00b8*/ 	.byte	0x04, 0x17
        /*00ba*/ 	.short	(.L_32 - .L_31)
.L_31:
        /*00bc*/ 	.word	0x00000000
        /*00c0*/ 	.short	0x000e
        /*00c2*/ 	.short	0x004c
        /*00c4*/ 	.byte	0x00, 0xf0, 0x11, 0x00


	//----- nvinfo : EIATTR_KPARAM_INFO
	.align		4
.L_32:
        /*00c8*/ 	.byte	0x04, 0x17
        /*00ca*/ 	.short	(.L_34 - .L_33)
.L_33:
        /*00cc*/ 	.word	0x00000000
        /*00d0*/ 	.short	0x000d
        /*00d2*/ 	.short	0x0048
        /*00d4*/ 	.byte	0x00, 0xf0, 0x11, 0x00


	//----- nvinfo : EIATTR_KPARAM_INFO
	.align		4
.L_34:
        /*00d8*/ 	.byte	0x04, 0x17
        /*00da*/ 	.short	(.L_36 - .L_35)
.L_35:
        /*00dc*/ 	.word	0x00000000
        /*00e0*/ 	.short	0x000c
        /*00e2*/ 	.short	0x0044
        /*00e4*/ 	.byte	0x00, 0xf0, 0x11, 0x00


	//----- nvinfo : EIATTR_KPARAM_INFO
	.align		4
.L_36:
        /*00e8*/ 	.byte	0x04, 0x17
        /*00ea*/ 	.short	(.L_38 - .L_37)
.L_37:
        /*00ec*/ 	.word	0x00000000
        /*00f0*/ 	.short	0x000b
        /*00f2*/ 	.short	0x0040
        /*00f4*/ 	.byte	0x00, 0xf0, 0x11, 0x00


	//----- nvinfo : EIATTR_KPARAM_INFO
	.align		4
.L_38:
        /*00f8*/ 	.byte	0x04, 0x17
        /*00fa*/ 	.short	(.L_40 - .L_39)
.L_39:
        /*00fc*/ 	.word	0x00000000
        /*0100*/ 	.short	0x000a
        /*0102*/ 	.short	0x003c
        /*0104*/ 	.byte	0x00, 0xf0, 0x11, 0x00


	//----- nvinfo : EIATTR_KPARAM_INFO
	.align		4
.L_40:
        /*0108*/ 	.byte	0x04, 0x17
        /*010a*/ 	.short	(.L_42 - .L_41)
.L_41:
        /*010c*/ 	.word	0x00000000
        /*0110*/ 	.short	0x0009
        /*0112*/ 	.short	0x0038
        /*0114*/ 	.byte	0x00, 0xf0, 0x11, 0x00


	//----- nvinfo : EIATTR_KPARAM_INFO
	.align		4
.L_42:
        /*0118*/ 	.byte	0x04, 0x17
        /*011a*/ 	.short	(.L_44 - .L_43)
.L_43:
        /*011c*/ 	.word	0x00000000
        /*0120*/ 	.short	0x0008
        /*0122*/ 	.short	0x0034
        /*0124*/ 	.byte	0x00, 0xf0, 0x11, 0x00


	//----- nvinfo : EIATTR_KPARAM_INFO
	.align		4
.L_44:
        /*0128*/ 	.byte	0x04, 0x17
        /*012a*/ 	.short	(.L_46 - .L_45)
.L_45:
        /*012c*/ 	.word	0x00000000
        /*0130*/ 	.short	0x0007
        /*0132*/ 	.short	0x0030
        /*0134*/ 	.byte	0x00, 0xf0, 0x11, 0x00


	//----- nvinfo : EIATTR_KPARAM_INFO
	.align		4
.L_46:
        /*0138*/ 	.byte	0x04, 0x17
        /*013a*/ 	.short	(.L_48 - .L_47)
.L_47:
        /*013c*/ 	.word	0x00000000
        /*0140*/ 	.short	0x0006
        /*0142*/ 	.short	0x002c
        /*0144*/ 	.byte	0x00, 0xf0, 0x11, 0x00


	//----- nvinfo : EIATTR_KPARAM_INFO
	.align		4
.L_48:
        /*0148*/ 	.byte	0x04, 0x17
        /*014a*/ 	.short	(.L_50 - .L_49)
.L_49:
        /*014c*/ 	.word	0x00000000
        /*0150*/ 	.short	0x0005
        /*0152*/ 	.short	0x0028
        /*0154*/ 	.byte	0x00, 0xf0, 0x11, 0x00


	//----- nvinfo : EIATTR_KPARAM_INFO
	.align		4
.L_50:
        /*0158*/ 	.byte	0x04, 0x17
        /*015a*/ 	.short	(.L_52 - .L_51)
.L_51:
        /*015c*/ 	.word	0x00000000
        /*0160*/ 	.short	0x0004
        /*0162*/ 	.short	0x0020
        /*0164*/ 	.byte	0x00, 0xf4, 0x21, 0x00


	//----- nvinfo : EIATTR_KPARAM_INFO
	.align		4
.L_52:
        /*0168*/ 	.byte	0x04, 0x17
        /*016a*/ 	.short	(.L_54 - .L_53)
.L_53:
        /*016c*/ 	.word	0x00000000
        /*0170*/ 	.short	0x0003
        /*0172*/ 	.short	0x0018
        /*0174*/ 	.byte	0x00, 0xf4, 0x21, 0x00


	//----- nvinfo : EIATTR_KPARAM_INFO
	.align		4
.L_54:
        /*0178*/ 	.byte	0x04, 0x17
        /*017a*/ 	.short	(.L_56 - .L_55)
.L_55:
        /*017c*/ 	.word	0x00000000
        /*0180*/ 	.short	0x0002
        /*0182*/ 	.short	0x0010
        /*0184*/ 	.byte	0x00, 0xf4, 0x21, 0x00


	//----- nvinfo : EIATTR_KPARAM_INFO
	.align		4
.L_56:
        /*0188*/ 	.byte	0x04, 0x17
        /*018a*/ 	.short	(.L_58 - .L_57)
.L_57:
        /*018c*/ 	.word	0x00000000
        /*0190*/ 	.short	0x0001
        /*0192*/ 	.short	0x0008
        /*0194*/ 	.byte	0x00, 0xf4, 0x21, 0x00


	//----- nvinfo : EIATTR_KPARAM_INFO
	.align		4
.L_58:
        /*0198*/ 	.byte	0x04, 0x17
        /*019a*/ 	.short	(.L_60 - .L_59)
.L_59:
        /*019c*/ 	.word	0x00000000
        /*01a0*/ 	.short	0x0000
        /*01a2*/ 	.short	0x0000
        /*01a4*/ 	.byte	0x00, 0xf4, 0x21, 0x00


	//----- nvinfo : EIATTR_SPARSE_MMA_MASK
	.align		4
.L_60:
        /*01a8*/ 	.byte	0x03, 0x50
        /*01aa*/ 	.short	0x0000


	//----- nvinfo : EIATTR_MAXREG_COUNT
	.align		4
        /*01ac*/ 	.byte	0x03, 0x1b
        /*01ae*/ 	.short	0x00ff


	//----- nvinfo : EIATTR_NUM_BARRIERS
	.align		4
        /*01b0*/ 	.byte	0x02, 0x4c
        /*01b2*/ 	.byte	0x01
	.zero		1


	//----- nvinfo : EIATTR_ANNOTATIONS
	.align		4
        /*01b4*/ 	.byte	0x04, 0x55
        /*01b6*/ 	.short	(.L_62 - .L_61)


	//   ....[0]....
.L_61:
        /*01b8*/ 	.word	0x00000001
        /*01bc*/ 	.byte	0xc0, 0x0a, 0x00, 0x00, 0x01, 0x00, 0x00, 0x00, 0x00, 0x0b, 0x00, 0x00, 0x01, 0x00, 0x00, 0x00
        /* <DEDUP_REMOVED lines=59> */
        /*057c*/ 	.byte	0x40, 0x30, 0x00, 0x00, 0x01, 0x00, 0x00, 0x00, 0x80, 0x30, 0x00, 0x00


	//----- nvinfo : EIATTR_COOP_GROUP_MASK_REGIDS
	.align		4
.L_62:
        /*0588*/ 	.byte	0x04, 0x29
        /*058a*/ 	.short	(.L_64 - .L_63)


	//   ....[0]....
.L_63:
        /*058c*/ 	.word	0xffffffff


	//   ....[1]....
        /*0590*/ 	.word	0xffffffff


	//   ....[2]....
        /*0594*/ 	.word	0xffffffff


	//   ....[3]....
        /*0598*/ 	.word	0xffffffff


	//   ....[4]....
        /*059c*/ 	.word	0xffffffff


	//   ....[5]....
        /*05a0*/ 	.word	0xffffffff


	//   ....[6]....
        /*05a4*/ 	.word	0xffffffff


	//   ....[7]....
        /*05a8*/ 	.word	0xffffffff


	//   ....[8]....
        /*05ac*/ 	.word	0xffffffff


	//   ....[9]....
        /*05b0*/ 	.word	0xffffffff


	//   ....[10]....
        /*05b4*/ 	.word	0xffffffff


	//   ....[11]....
        /*05b8*/ 	.word	0xffffffff


	//   ....[12]....
        /*05bc*/ 	.word	0xffffffff


	//   ....[13]....
        /*05c0*/ 	.word	0xffffffff


	//   ....[14]....
        /*05c4*/ 	.word	0xffffffff


	//   ....[15]....
        /*05c8*/ 	.word	0xffffffff


	//   ....[16]....
        /*05cc*/ 	.word	0xffffffff


	//   ....[17]....
        /*05d0*/ 	.word	0xffffffff


	//   ....[18]....
        /*05d4*/ 	.word	0xffffffff


	//   ....[19]....
        /*05d8*/ 	.word	0xffffffff


	//   ....[20]....
        /*05dc*/ 	.word	0xffffffff


	//   ....[21]....
        /*05e0*/ 	.word	0xffffffff


	//----- nvinfo : EIATTR_COOP_GROUP_INSTR_OFFSETS
	.align		4
.L_64:
        /*05e4*/ 	.byte	0x04, 0x28
        /*05e6*/ 	.short	(.L_66 - .L_65)


	//   ....[0]....
.L_65:
        /*05e8*/ 	.word	0x00003d50


	//   ....[1]....
        /*05ec*/ 	.word	0x00003d60


	//   ....[2]....
        /*05f0*/ 	.word	0x00003d70


	//   ....[3]....
        /*05f4*/ 	.word	0x00003d80


	//   ....[4]....
        /*05f8*/ 	.word	0x00003dd0


	//   ....[5]....
        /*05fc*/ 	.word	0x00003de0


	//   ....[6]....
        /*0600*/ 	.word	0x00003df0


	//   ....[7]....
        /*0604*/ 	.word	0x00003e00


	//   ....[8]....
        /*0608*/ 	.word	0x00003f30


	//   ....[9]....
        /*060c*/ 	.word	0x00003f50


	//   ....[10]....
        /*0610*/ 	.word	0x00003f70


	//   ....[11]....
        /*0614*/ 	.word	0x000043f0


	//   ....[12]....
        /*0618*/ 	.word	0x00004400


	//   ....[13]....
        /*061c*/ 	.word	0x00004410


	//   ....[14]....
        /*0620*/ 	.word	0x00004420


	//   ....[15]....
        /*0624*/ 	.word	0x00004470


	//   ....[16]....
        /*0628*/ 	.word	0x00004480


	//   ....[17]....
        /*062c*/ 	.word	0x00004490


	//   ....[18]....
        /*0630*/ 	.word	0x000044a0


	//   ....[19]....
        /*0634*/ 	.word	0x00004560


	//   ....[20]....
        /*0638*/ 	.word	0x00004580


	//   ....[21]....
        /*063c*/ 	.word	0x000045a0


	//----- nvinfo : EIATTR_VRC_CTA_INIT_COUNT
	.align		4
.L_66:
        /*0640*/ 	.byte	0x02, 0x4a
	.zero		1
	.zero		1


	//----- nvinfo : EIATTR_EXIT_INSTR_OFFSETS
	.align		4
        /*0644*/ 	.byte	0x04, 0x1c
        /*0646*/ 	.short	(.L_68 - .L_67)


	//   ....[0]....
.L_67:
        /*0648*/ 	.word	0x00007000


	//   ....[1]....
        /*064c*/ 	.word	0x00007030


	//----- nvinfo : EIATTR_REQNTID
	.align		4
.L_68:
        /*0650*/ 	.byte	0x04, 0x10
        /*0652*/ 	.short	(.L_70 - .L_69)
.L_69:
        /*0654*/ 	.word	0x00000100
        /*0658*/ 	.word	0x00000001
        /*065c*/ 	.word	0x00000001


	//----- nvinfo : EIATTR_CBANK_PARAM_SIZE
	.align		4
.L_70:
        /*0660*/ 	.byte	0x03, 0x19
        /*0662*/ 	.short	0x0088


	//----- nvinfo : EIATTR_PARAM_CBANK
	.align		4
        /*0664*/ 	.byte	0x04, 0x0a
        /*0666*/ 	.short	(.L_72 - .L_71)
	.align		4
.L_71:
        /*0668*/ 	.word	index@(.nv.constant0.attn_fwd)
        /*066c*/ 	.short	0x0380
        /*066e*/ 	.short	0x0088


	//----- nvinfo : EIATTR_SW_WAR
	.align		4
.L_72:
        /*0670*/ 	.byte	0x04, 0x36
        /*0672*/ 	.short	(.L_74 - .L_73)
.L_73:
        /*0674*/ 	.word	0x00000008
.L_74:


//--------------------- .nv.compat                --------------------------
	.section	.nv.compat,"",@"SHT_CUDA_COMPAT_INFO"
	.align	4
        /*0000*/ 	.byte	0x02, 0x02, 0x01, 0x00, 0x02, 0x05, 0x05, 0x00, 0x02, 0x03, 0x00, 0x00, 0x02, 0x06, 0x01, 0x00


//--------------------- .nv.callgraph             --------------------------
	.section	.nv.callgraph,"",@"SHT_CUDA_CALLGRAPH"
	.align	4
	.sectionentsize	8
	.align		4
        /*0000*/ 	.word	0x00000000
	.align		4
        /*0004*/ 	.word	0xffffffff
	.align		4
        /*0008*/ 	.word	0x00000000
	.align		4
        /*000c*/ 	.word	0xfffffffe
	.align		4
        /*0010*/ 	.word	0x00000000
	.align		4
        /*0014*/ 	.word	0xfffffffd
	.align		4
        /*0018*/ 	.word	0x00000000
	.align		4
        /*001c*/ 	.word	0xfffffffc


//--------------------- .nv.constant4             --------------------------
	.section	.nv.constant4,"a",@progbits
	.align	8
	.align		8
.nv.constant4:
        /*0000*/ 	.dword	_$_str


//--------------------- .text.attn_fwd            --------------------------
	.section	.text.attn_fwd,"ax",@progbits
	.align	128
        .global         attn_fwd
        .type           attn_fwd,@function
        .size           attn_fwd,(.L_x_3 - attn_fwd)
        .other          attn_fwd,@"STO_CUDA_ENTRY STV_DEFAULT"
attn_fwd:
.text.attn_fwd:
[----:B------:R-:W0:Y:S01]  /*0000*/  LDC R1, c[0x0][0x37c] ;  /* 0x0000df00ff017b82 */ /* 0x000e220000000800 */
[----:B------:R-:W1:Y:S07]  /*0010*/  S2R R41, SR_TID.X ;  /* 0x0000000000297919 */ /* 0x000e6e0000002100 */
[----:B------:R-:W2:Y:S01]  /*0020*/  S2UR UR8, SR_CTAID.Y ;  /* 0x00000000000879c3 */ /* 0x000ea20000002600 */
[----:B------:R-:W2:Y:S01]  /*0030*/  LDCU.64 UR4, c[0x0][0x3b0] ;  /* 0x00007600ff0477ac */ /* 0x000ea20008000a00 */
[----:B0-----:R-:W-:Y:S01]  /*0040*/  VIADD R1, R1, 0xfffffe18 ;  /* 0xfffffe1801017836 */ /* 0x001fe20000000000 */
[----:B------:R-:W0:Y:S01]  /*0050*/  S2R R3, SR_CTAID.X ;  /* 0x0000000000037919 */ /* 0x000e220000002500 */
[----:B------:R-:W3:Y:S04]  /*0060*/  LDCU.64 UR10, c[0x0][0x358] ;  /* 0x00006b00ff0a77ac */ /* 0x000ee80008000a00 */
[----:B------:R-:W4:Y:S08]  /*0070*/  LDC R29, c[0x0][0x3b8] ;  /* 0x0000ee00ff1d7b82 */ /* 0x000f300000000800 */
[----:B------:R-:W5:Y:S01]  /*0080*/  LDC.64 R26, c[0x0][0x380] ;  /* 0x0000e000ff1a7b82 */ /* 0x000f620000000a00 */
[----:B--2---:R-:W-:-:S04]  /*0090*/  UIMAD UR4, UR8, UR4, URZ ;  /* 0x00000004080472a4 */ /* 0x004fc8000f8e02ff */
[----:B------:R-:W-:Y:S01]  /*00a0*/  USHF.L.U32 UR6, UR4, 0x1, URZ ;  /* 0x0000000104067899 */ /* 0x000fe200080006ff */
[----:B-1----:R-:W-:Y:S02]  /*00b0*/  LOP3.LUT R0, R41, 0x1f, RZ, 0xc0, !PT ;  /* 0x0000001f29007812 */ /* 0x002fe400078ec0ff */
[----:B------:R-:W-:-:S03]  /*00c0*/  SHF.R.U32.HI R2, RZ, 0x5, R41 ;  /* 0x00000005ff027819 */ /* 0x000fc60000011629 */
[----:B0-----:R-:W-:Y:S01]  /*00d0*/  IMAD R4, R3, 0x20, R0 ;  /* 0x0000002003047824 */ /* 0x001fe200078e0200 */
[----:B------:R-:W-:-:S03]  /*00e0*/  SGXT.U32 R2, R2, 0x3 ;  /* 0x000000030202781a */ /* 0x000fc60000000000 */
[----:B------:R-:W-:Y:S01]  /*00f0*/  IMAD R0, R4, UR5, RZ ;  /* 0x0000000504007c24 */ /* 0x000fe2000f8e02ff */
[----:B------:R-:W-:Y:S01]  /*0100*/  UIMAD.WIDE UR4, UR4, 0x2, URZ ;  /* 0x00000002040478a5 */ /* 0x000fe2000f8e02ff */
[----:B----4-:R-:W-:Y:S02]  /*0110*/  IMAD R5, R2, R29, RZ ;  /* 0x0000001d02057224 */ /* 0x010fe400078e02ff */
[C---:B------:R-:W-:Y:S02]  /*0120*/  IMAD.SHL.U32 R3, R0.reuse, 0x2, RZ ;  /* 0x0000000200037824 */ /* 0x040fe400078e00ff */
[----:B------:R-:W-:-:S03]  /*0130*/  IMAD.HI R0, R0, 0x2, RZ ;  /* 0x0000000200007827 */ /* 0x000fc600078e02ff */
[----:B-----5:R-:W-:Y:S01]  /*0140*/  IADD3 R25, P0, P1, R3, UR6, R26 ;  /* 0x0000000603197c10 */ /* 0x020fe2000f91e01a */
[----:B------:R-:W-:-:S03]  /*0150*/  IMAD R7, R29, 0x8, R5 ;  /* 0x000000081d077824 */ /* 0x000fc600078e0205 */
[----:B------:R-:W-:Y:S02]  /*0160*/  IADD3.X R27, PT, PT, R0, UR5, R27, P0, P1 ;  /* 0x00000005001b7c10 */ /* 0x000fe400087e241b */
[----:B------:R-:W-:Y:S02]  /*0170*/  LEA R2, P0, R5, R25, 0x1 ;  /* 0x0000001905027211 */ /* 0x000fe400078008ff */
[----:B------:R-:W-:Y:S02]  /*0180*/  LEA R0, R29, R7, 0x3 ;  /* 0x000000071d007211 */ /* 0x000fe400078e18ff */
[----:B------:R-:W-:Y:S02]  /*0190*/  LEA R4, P1, R7, R25, 0x1 ;  /* 0x0000001907047211 */ /* 0x000fe400078208ff */
[----:B------:R-:W-:Y:S01]  /*01a0*/  LEA.HI.X.SX32 R3, R5, R27, 0x1, P0 ;  /* 0x0000001b05037211 */ /* 0x000fe200000f0eff */
[----:B------:R-:W-:Y:S01]  /*01b0*/  IMAD R9, R29, 0x8, R0 ;  /* 0x000000081d097824 */ /* 0x000fe200078e0200 */
[----:B------:R-:W-:-:S02]  /*01c0*/  LEA R6, P0, R0, R25, 0x1 ;  /* 0x0000001900067211 */ /* 0x000fc400078008ff */
[-C--:B------:R-:W-:Y:S01]  /*01d0*/  LEA.HI.X.SX32 R5, R7, R27.reuse, 0x1, P1 ;  /* 0x0000001b07057211 */ /* 0x080fe200008f0eff */
[----:B---3--:R0:W2:Y:S01]  /*01e0*/  LDG.E.U16 R15, desc[UR10][R2.64] ;  /* 0x0000000a020f7981 */ /* 0x0080a2000c1e1500 */
[----:B------:R-:W-:Y:S01]  /*01f0*/  LEA.HI.X.SX32 R7, R0, R27, 0x1, P0 ;  /* 0x0000001b00077211 */ /* 0x000fe200000f0eff */
[----:B------:R-:W-:Y:S01]  /*0200*/  IMAD R0, R29, 0x8, R9 ;  /* 0x000000081d007824 */ /* 0x000fe200078e0209 */
[----:B------:R-:W-:Y:S01]  /*0210*/  LEA R8, P0, R9, R25, 0x1 ;  /* 0x0000001909087211 */ /* 0x000fe200078008ff */
[----:B------:R1:W3:Y:S02]  /*0220*/  LDG.E.U16 R16, desc[UR10][R4.64] ;  /* 0x0000000a04107981 */ /* 0x0002e4000c1e1500 */
[----:B------:R-:W-:Y:S01]  /*0230*/  IMAD R13, R29, 0x8, R0 ;  /* 0x000000081d0d7824 */ /* 0x000fe200078e0200 */
[----:B------:R-:W-:Y:S01]  /*0240*/  LEA.HI.X.SX32 R9, R9, R27, 0x1, P0 ;  /* 0x0000001b09097211 */ /* 0x000fe200000f0eff */
[----:B------:R-:W4:Y:S01]  /*0250*/  LDG.E.U16 R17, desc[UR10][R6.64] ;  /* 0x0000000a06117981 */ /* 0x000f22000c1e1500 */
[----:B------:R-:W-:-:S03]  /*0260*/  LEA R10, P0, R0, R25, 0x1 ;  /* 0x00000019000a7211 */ /* 0x000fc600078008ff */
[----:B------:R5:W4:Y:S01]  /*0270*/  LDG.E.U16 R18, desc[UR10][R8.64] ;  /* 0x0000000a08127981 */ /* 0x000b22000c1e1500 */
[----:B------:R-:W-:Y:S01]  /*0280*/  LEA.HI.X.SX32 R11, R0, R27, 0x1, P0 ;  /* 0x0000001b000b7211 */ /* 0x000fe200000f0eff */
[----:B------:R-:W-:Y:S01]  /*0290*/  IMAD R0, R29, 0x8, R13 ;  /* 0x000000081d007824 */ /* 0x000fe200078e020d */
[----:B0-----:R-:W-:-:S03]  /*02a0*/  LEA R2, P0, R13, R25, 0x1 ;  /* 0x000000190d027211 */ /* 0x001fc600078008ff */
[----:B------:R0:W4:Y:S01]  /*02b0*/  LDG.E.U16 R19, desc[UR10][R10.64] ;  /* 0x0000000a0a137981 */ /* 0x000122000c1e1500 */
[C---:B------:R-:W-:Y:S02]  /*02c0*/  LEA R12, P1, R0.reuse, R25, 0x1 ;  /* 0x00000019000c7211 */ /* 0x040fe400078208ff */
[----:B------:R-:W-:Y:S02]  /*02d0*/  LEA R14, R29, R0, 0x3 ;  /* 0x000000001d0e7211 */ /* 0x000fe400078e18ff */
[-C--:B------:R-:W-:Y:S02]  /*02e0*/  LEA.HI.X.SX32 R3, R13, R27.reuse, 0x1, P0 ;  /* 0x0000001b0d037211 */ /* 0x080fe400000f0eff */
[----:B------:R-:W-:Y:S01]  /*02f0*/  LEA.HI.X.SX32 R13, R0, R27, 0x1, P1 ;  /* 0x0000001b000d7211 */ /* 0x000fe200008f0eff */
[C---:B------:R-:W-:Y:S01]  /*0300*/  IMAD R0, R29.reuse, 0x8, R14 ;  /* 0x000000081d007824 */ /* 0x040fe200078e020e */
[C---:B-1----:R-:W-:Y:S01]  /*0310*/  LEA R4, P0, R14.reuse, R25, 0x1 ;  /* 0x000000190e047211 */ /* 0x042fe200078008ff */
[----:B------:R1:W4:Y:S03]  /*0320*/  LDG.E.U16 R20, desc[UR10][R2.64] ;  /* 0x0000000a02147981 */ /* 0x000326000c1e1500 */
[----:B------:R-:W-:Y:S01]  /*0330*/  LEA.HI.X.SX32 R5, R14, R27, 0x1, P0 ;  /* 0x0000001b0e057211 */ /* 0x000fe200000f0eff */
[C---:B-----5:R-:W-:Y:S01]  /*0340*/  IMAD R9, R29.reuse, 0x8, R0 ;  /* 0x000000081d097824 */ /* 0x060fe200078e0200 */
[C---:B------:R-:W-:Y:S01]  /*0350*/  LEA R6, P0, R0.reuse, R25, 0x1 ;  /* 0x0000001900067211 */ /* 0x040fe200078008ff */
[----:B------:R5:W4:Y:S03]  /*0360*/  LDG.E.U16 R21, desc[UR10][R12.64] ;  /* 0x0000000a0c157981 */ /* 0x000b26000c1e1500 */
[----:B------:R-:W-:Y:S01]  /*0370*/  LEA.HI.X.SX32 R7, R0, R27, 0x1, P0 ;  /* 0x0000001b00077211 */ /* 0x000fe200000f0eff */
[----:B------:R-:W-:Y:S01]  /*0380*/  IMAD R0, R29, 0x8, R9 ;  /* 0x000000081d007824 */ /* 0x000fe200078e0209 */
[-C--:B------:R-:W-:Y:S01]  /*0390*/  LEA R8, P0, R9, R25.reuse, 0x1 ;  /* 0x0000001909087211 */ /* 0x080fe200078008ff */
[----:B------:R1:W4:Y:S02]  /*03a0*/  LDG.E.U16 R22, desc[UR10][R4.64] ;  /* 0x0000000a04167981 */ /* 0x000324000c1e1500 */
[----:B------:R-:W-:Y:S01]  /*03b0*/  IMAD R14, R29, 0x8, R0 ;  /* 0x000000081d0e7824 */ /* 0x000fe200078e0200 */
[C---:B0-----:R-:W-:Y:S01]  /*03c0*/  LEA R10, P1, R0.reuse, R25, 0x1 ;  /* 0x00000019000a7211 */ /* 0x041fe200078208ff */
[----:B------:R0:W4:Y:S03]  /*03d0*/  LDG.E.U16 R23, desc[UR10][R6.64] ;  /* 0x0000000a06177981 */ /* 0x000126000c1e1500 */
[----:B------:R-:W-:-:S02]  /*03e0*/  LEA.HI.X.SX32 R11, R0, R27, 0x1, P1 ;  /* 0x0000001b000b7211 */ /* 0x000fc400008f0eff */
[----:B------:R-:W-:Y:S02]  /*03f0*/  LEA R0, R29, R14, 0x3 ;  /* 0x0000000e1d007211 */ /* 0x000fe400078e18ff */
[----:B------:R-:W-:Y:S01]  /*0400*/  LEA.HI.X.SX32 R9, R9, R27, 0x1, P0 ;  /* 0x0000001b09097211 */ /* 0x000fe200000f0eff */
[----:B------:R-:W4:Y:S01]  /*0410*/  LDG.E.U16 R10, desc[UR10][R10.64] ;  /* 0x0000000a0a0a7981 */ /* 0x000f22000c1e1500 */
[C---:B-1----:R-:W-:Y:S01]  /*0420*/  LEA R2, P0, R14.reuse, R25, 0x1 ;  /* 0x000000190e027211 */ /* 0x042fe200078008ff */
[C---:B-----5:R-:W-:Y:S02]  /*0430*/  IMAD R13, R29.reuse, 0x8, R0 ;  /* 0x000000081d0d7824 */ /* 0x060fe400078e0200 */
[----:B------:R1:W5:Y:S01]  /*0440*/  LDG.E.U16 R24, desc[UR10][R8.64] ;  /* 0x0000000a08187981 */ /* 0x000362000c1e1500 */
[----:B------:R-:W-:Y:S01]  /*0450*/  LEA.HI.X.SX32 R3, R14, R27, 0x1, P0 ;  /* 0x0000001b0e037211 */ /* 0x000fe200000f0eff */
[----:B------:R-:W-:Y:S01]  /*0460*/  IMAD R14, R29, 0x8, R13 ;  /* 0x000000081d0e7824 */ /* 0x000fe200078e020d */
[----:B------:R-:W-:-:S03]  /*0470*/  LEA R4, P0, R0, R25, 0x1 ;  /* 0x0000001900047211 */ /* 0x000fc600078008ff */
[----:B------:R1:W5:Y:S01]  /*0480*/  LDG.E.U16 R2, desc[UR10][R2.64] ;  /* 0x0000000a02027981 */ /* 0x000362000c1e1500 */
[----:B------:R-:W-:Y:S01]  /*0490*/  LEA.HI.X.SX32 R5, R0, R27, 0x1, P0 ;  /* 0x0000001b00057211 */ /* 0x000fe200000f0eff */
[----:B------:R-:W-:Y:S01]  /*04a0*/  IMAD R0, R29, 0x8, R14 ;  /* 0x000000081d007824 */ /* 0x000fe200078e020e */
[CC--:B0-----:R-:W-:Y:S02]  /*04b0*/  LEA R6, P0, R13.reuse, R25.reuse, 0x1 ;  /* 0x000000190d067211 */ /* 0x0c1fe400078008ff */
[----:B------:R-:W-:Y:S01]  /*04c0*/  LEA R12, P1, R14, R25, 0x1 ;  /* 0x000000190e0c7211 */ /* 0x000fe200078208ff */
[----:B------:R-:W5:Y:S01]  /*04d0*/  LDG.E.U16 R4, desc[UR10][R4.64] ;  /* 0x0000000a04047981 */ /* 0x000f62000c1e1500 */
[----:B------:R-:W-:Y:S02]  /*04e0*/  LEA.HI.X.SX32 R7, R13, R27, 0x1, P0 ;  /* 0x0000001b0d077211 */ /* 0x000fe400000f0eff */
[----:B-1----:R-:W-:Y:S02]  /*04f0*/  LEA R8, P0, R0, R25, 0x1 ;  /* 0x0000001900087211 */ /* 0x002fe400078008ff */
[-C--:B------:R-:W-:Y:S01]  /*0500*/  LEA.HI.X.SX32 R13, R14, R27.reuse, 0x1, P1 ;  /* 0x0000001b0e0d7211 */ /* 0x080fe200008f0eff */
[----:B------:R-:W5:Y:S01]  /*0510*/  LDG.E.U16 R6, desc[UR10][R6.64] ;  /* 0x0000000a06067981 */ /* 0x000f62000c1e1500 */
[----:B------:R-:W-:-:S03]  /*0520*/  LEA.HI.X.SX32 R9, R0, R27, 0x1, P0 ;  /* 0x0000001b00097211 */ /* 0x000fc600000f0eff */
[----:B------:R0:W5:Y:S04]  /*0530*/  LDG.E.U16 R11, desc[UR10][R12.64] ;  /* 0x0000000a0c0b7981 */ /* 0x000168000c1e1500 */
[----:B------:R-:W5:Y:S01]  /*0540*/  LDG.E.U16 R8, desc[UR10][R8.64] ;  /* 0x0000000a08087981 */ /* 0x000f62000c1e1500 */
[----:B------:R-:W1:Y:S01]  /*0550*/  S2UR UR5, SR_CgaCtaId ;  /* 0x00000000000579c3 */ /* 0x000e620000008800 */
[C---:B------:R-:W-:Y:S01]  /*0560*/  LOP3.LUT R3, R41.reuse, 0xc0, RZ, 0xc0, !PT ;  /* 0x000000c029037812 */ /* 0x040fe200078ec0ff */
[----:B------:R-:W-:Y:S01]  /*0570*/  UMOV UR4, 0x400 ;  /* 0x0000040000047882 */ /* 0x000fe20000000000 */
[----:B------:R-:W-:Y:S02]  /*0580*/  IMAD.SHL.U32 R0, R41, 0x2, RZ ;  /* 0x0000000229007824 */ /* 0x000fe400078e00ff */
[----:B------:R-:W-:-:S04]  /*0590*/  SHF.R.U32.HI R3, RZ, 0x2, R3 ;  /* 0x00000002ff037819 */ /* 0x000fc80000011603 */
[----:B------:R-:W-:Y:S01]  /*05a0*/  LOP3.LUT R3, R3, 0x1fe, R0, 0x78, !PT ;  /* 0x000001fe03037812 */ /* 0x000fe200078e7800 */
[----:B-1----:R-:W-:Y:S01]  /*05b0*/  ULEA UR4, UR5, UR4, 0x18 ;  /* 0x0000000405047291 */ /* 0x002fe2000f8ec0ff */
[----:B------:R-:W-:Y:S01]  /*05c0*/  MOV R0, 0xff800000 ;  /* 0xff80000000007802 */ /* 0x000fe20000000f00 */
[----:B0-----:R-:W-:Y:S01]  /*05d0*/  IMAD.MOV.U32 R12, RZ, RZ, -0x800000 ;  /* 0xff800000ff0c7424 */ /* 0x001fe200078e00ff */
[----:B------:R-:W-:Y:S01]  /*05e0*/  CS2R R92, SRZ ;  /* 0x00000000005c7805 */ /* 0x000fe2000001ff00 */
[----:B------:R-:W-:Y:S01]  /*05f0*/  IMAD.MOV.U32 R13, RZ, RZ, -0x800000 ;  /* 0xff800000ff0d7424 */ /* 0x000fe200078e00ff */
[----:B------:R-:W-:Y:S01]  /*0600*/  CS2R R94, SRZ ;  /* 0x00000000005e7805 */ /* 0x000fe2000001ff00 */
[----:B------:R-:W-:Y:S01]  /*0610*/  IMAD.MOV.U32 R80, RZ, RZ, -0x800000 ;  /* 0xff800000ff507424 */ /* 0x000fe200078e00ff */
[----:B------:R-:W-:Y:S01]  /*0620*/  CS2R R96, SRZ ;  /* 0x0000000000607805 */ /* 0x000fe2000001ff00 */
[----:B------:R-:W-:Y:S01]  /*0630*/  IMAD.MOV.U32 R14, RZ, RZ, 0x3f800000 ;  /* 0x3f800000ff0e7424 */ /* 0x000fe200078e00ff */
[----:B------:R-:W-:Y:S01]  /*0640*/  CS2R R98, SRZ ;  /* 0x0000000000627805 */ /* 0x000fe2000001ff00 */
[----:B------:R-:W-:Y:S01]  /*0650*/  IMAD.MOV.U32 R148, RZ, RZ, 0x3f800000 ;  /* 0x3f800000ff947424 */ /* 0x000fe200078e00ff */
[----:B------:R-:W-:Y:S01]  /*0660*/  CS2R R100, SRZ ;  /* 0x0000000000647805 */ /* 0x000fe2000001ff00 */
[----:B------:R-:W-:Y:S01]  /*0670*/  IMAD.MOV.U32 R149, RZ, RZ, 0x3f800000 ;  /* 0x3f800000ff957424 */ /* 0x000fe200078e00ff */
[----:B------:R-:W-:-:S02]  /*0680*/  CS2R R102, SRZ ;  /* 0x0000000000667805 */ /* 0x000fc4000001ff00 */
[----:B------:R-:W-:Y:S02]  /*0690*/  CS2R R88, SRZ ;  /* 0x0000000000587805 */ /* 0x000fe4000001ff00 */
[----:B------:R-:W-:Y:S01]  /*06a0*/  CS2R R90, SRZ ;  /* 0x00000000005a7805 */ /* 0x000fe2000001ff00 */
[----:B--2---:R0:W-:Y:S04]  /*06b0*/  STS.U16 [R3+UR4+0x8000], R15 ;  /* 0x0080000f03007988 */ /* 0x0041e80008000404 */
[----:B---3--:R1:W-:Y:S04]  /*06c0*/  STS.U16 [R3+UR4+0x8200], R16 ;  /* 0x0082001003007988 */ /* 0x0083e80008000404 */
[----:B----4-:R1:W-:Y:S04]  /*06d0*/  STS.U16 [R3+UR4+0x8400], R17 ;  /* 0x0084001103007988 */ /* 0x0103e80008000404 */
[----:B------:R1:W-:Y:S04]  /*06e0*/  STS.U16 [R3+UR4+0x8600], R18 ;  /* 0x0086001203007988 */ /* 0x0003e80008000404 */
[----:B------:R1:W-:Y:S04]  /*06f0*/  STS.U16 [R3+UR4+0x8800], R19 ;  /* 0x0088001303007988 */ /* 0x0003e80008000404 */
[----:B------:R1:W-:Y:S04]  /*0700*/  STS.U16 [R3+UR4+0x8a00], R20 ;  /* 0x008a001403007988 */ /* 0x0003e80008000404 */
[----:B------:R1:W-:Y:S04]  /*0710*/  STS.U16 [R3+UR4+0x8c00], R21 ;  /* 0x008c001503007988 */ /* 0x0003e80008000404 */
[----:B------:R1:W-:Y:S04]  /*0720*/  STS.U16 [R3+UR4+0x8e00], R22 ;  /* 0x008e001603007988 */ /* 0x0003e80008000404 */
[----:B------:R1:W-:Y:S04]  /*0730*/  STS.U16 [R3+UR4+0x9000], R23 ;  /* 0x0090001703007988 */ /* 0x0003e80008000404 */
[----:B------:R1:W-:Y:S04]  /*0740*/  STS.U16 [R3+UR4+0x9400], R10 ;  /* 0x0094000a03007988 */ /* 0x0003e80008000404 */
[----:B-----5:R1:W-:Y:S04]  /*0750*/  STS.U16 [R3+UR4+0x9200], R24 ;  /* 0x0092001803007988 */ /* 0x0203e80008000404 */
[----:B------:R1:W-:Y:S04]  /*0760*/  STS.U16 [R3+UR4+0x9600], R2 ;  /* 0x0096000203007988 */ /* 0x0003e80008000404 */
[----:B------:R1:W-:Y:S04]  /*0770*/  STS.U16 [R3+UR4+0x9800], R4 ;  /* 0x0098000403007988 */ /* 0x0003e80008000404 */
[----:B------:R1:W-:Y:S04]  /*0780*/  STS.U16 [R3+UR4+0x9a00], R6 ;  /* 0x009a000603007988 */ /* 0x0003e80008000404 */
[----:B------:R1:W-:Y:S04]  /*0790*/  STS.U16 [R3+UR4+0x9c00], R11 ;  /* 0x009c000b03007988 */ /* 0x0003e80008000404 */
[----:B------:R1:W-:Y:S01]  /*07a0*/  STS.U16 [R3+UR4+0x9e00], R8 ;  /* 0x009e000803007988 */ /* 0x0003e20008000404 */
[----:B------:R-:W2:Y:S01]  /*07b0*/  LDCU UR4, c[0x0][0x3f0] ;  /* 0x00007e00ff0477ac */ /* 0x000ea20008000800 */
[----:B0-----:R-:W-:Y:S01]  /*07c0*/  MOV R15, 0x3f800000 ;  /* 0x3f800000000f7802 */ /* 0x001fe20000000f00 */
[----:B--2---:R-:W-:-:S09]  /*07d0*/  UISETP.GE.AND UP0, UPT, UR4, 0x1, UPT ;  /* 0x000000010400788c */ /* 0x004fd2000bf06270 */
[----:B-1----:R-:W-:Y:S05]  /*07e0*/  BRA.U !UP0, `(.L_x_0) ;  /* 0x0000005108b87547 */ /* 0x002fea000b800000 */
[----:B------:R-:W0:Y:S01]  /*07f0*/  LDC.64 R6, c[0x0][0x3c0] ;  /* 0x0000f000ff067b82 */ /* 0x000e220000000a00 */
[----:B------:R-:W-:Y:S01]  /*0800*/  SHF.R.U32.HI R0, RZ, 0x7, R41 ;  /* 0x00000007ff007819 */ /* 0x000fe20000011629 */
[----:B------:R-:W1:Y:S01]  /*0810*/  LDCU UR4, c[0x0][0x3c8] ;  /* 0x00007900ff0477ac */ /* 0x000e620008000800 */
[C---:B------:R-:W-:Y:S01]  /*0820*/  LOP3.LUT R4, R41.reuse, 0x7f, RZ, 0xc0, !PT ;  /* 0x0000007f29047812 */ /* 0x040fe200078ec0ff */
[----:B------:R-:W-:Y:S01]  /*0830*/  IMAD.MOV.U32 R148, RZ, RZ, 0x3f800000 ;  /* 0x3f800000ff947424 */ /* 0x000fe200078e00ff */
[----:B------:R-:W-:Y:S01]  /*0840*/  SGXT.U32 R0, R0, 0x1 ;  /* 0x000000010000781a */ /* 0x000fe20000000000 */
[----:B------:R-:W2:Y:S01]  /*0850*/  LDCU.64 UR12, c[0x0][0x388] ;  /* 0x00007100ff0c77ac */ /* 0x000ea20008000a00 */
[C---:B------:R-:W-:Y:S01]  /*0860*/  LOP3.LUT P0, RZ, R41.reuse, 0x7, RZ, 0xc0, !PT ;  /* 0x0000000729ff7812 */ /* 0x040fe2000780c0ff */
[----:B------:R-:W3:Y:S01]  /*0870*/  LDC R2, c[0x0][0x3d8] ;  /* 0x0000f600ff027b82 */ /* 0x000ee20000000800 */
[----:B------:R-:W-:Y:S01]  /*0880*/  LOP3.LUT P1, RZ, R41, 0x3, RZ, 0xc0, !PT ;  /* 0x0000000329ff7812 */ /* 0x000fe2000782c0ff */
[----:B------:R-:W4:Y:S01]  /*0890*/  LDCU.64 UR6, c[0x0][0x3d0] ;  /* 0x00007a00ff0677ac */ /* 0x000f220008000a00 */
[----:B------:R-:W-:Y:S01]  /*08a0*/  MOV R149, 0x3f800000 ;  /* 0x3f80000000957802 */ /* 0x000fe20000000f00 */
[----:B------:R-:W0:Y:S04]  /*08b0*/  LDCU UR9, c[0x0][0x3a8] ;  /* 0x00007500ff0977ac */ /* 0x000e280008000800 */
[----:B------:R-:W5:Y:S01]  /*08c0*/  LDC.64 R78, c[0x0][0x390] ;  /* 0x0000e400ff4e7b82 */ /* 0x000f620000000a00 */
[----:B-1----:R-:W-:-:S02]  /*08d0*/  IMAD R5, R4, UR4, RZ ;  /* 0x0000000404057c24 */ /* 0x002fc4000f8e02ff */
[----:B0-----:R-:W-:-:S04]  /*08e0*/  IMAD R8, R0, R7, RZ ;  /* 0x0000000700087224 */ /* 0x001fc800078e02ff */
[C---:B------:R-:W-:Y:S01]  /*08f0*/  IMAD R10, R7.reuse, 0x2, R8 ;  /* 0x00000002070a7824 */ /* 0x040fe200078e0208 */
[----:B----4-:R-:W-:Y:S01]  /*0900*/  UIMAD UR6, UR8, UR6, URZ ;  /* 0x00000006080672a4 */ /* 0x010fe2000f8e02ff */
[----:B------:R-:W-:Y:S02]  /*0910*/  IMAD R27, R4, UR7, RZ ;  /* 0x00000007041b7c24 */ /* 0x000fe4000f8e02ff */
[C---:B------:R-:W-:Y:S01]  /*0920*/  IMAD R12, R7.reuse, 0x2, R10 ;  /* 0x00000002070c7824 */ /* 0x040fe200078e020a */
[----:B------:R-:W-:Y:S01]  /*0930*/  USHF.L.U32 UR4, UR6, 0x1, URZ ;  /* 0x0000000106047899 */ /* 0x000fe200080006ff */
[----:B---3--:R-:W-:Y:S01]  /*0940*/  IMAD R31, R0, R2, RZ ;  /* 0x00000002001f7224 */ /* 0x008fe200078e02ff */
[----:B------:R-:W-:Y:S01]  /*0950*/  UIMAD.WIDE UR6, UR6, 0x2, URZ ;  /* 0x00000002060678a5 */ /* 0x000fe2000f8e02ff */
[----:B------:R-:W-:Y:S01]  /*0960*/  IMAD R0, R6, UR8, RZ ;  /* 0x0000000806007c24 */ /* 0x000fe2000f8e02ff */
[----:B------:R-:W-:Y:S01]  /*0970*/  LEA R14, R7, R12, 0x1 ;  /* 0x0000000c070e7211 */ /* 0x000fe200078e08ff */
[----:B------:R-:W-:Y:S01]  /*0980*/  IMAD R33, R2, 0x2, R31 ;  /* 0x0000000202217824 */ /* 0x000fe200078e021f */
[----:B------:R-:W-:Y:S01]  /*0990*/  SHF.L.U32 R6, R5, 0x1, RZ ;  /* 0x0000000105067819 */ /* 0x000fe200000006ff */
[----:B------:R-:W-:-:S02]  /*09a0*/  IMAD.SHL.U32 R3, R0, 0x2, RZ ;  /* 0x0000000200037824 */ /* 0x000fc400078e00ff */
[----:B------:R-:W-:Y:S02]  /*09b0*/  IMAD R16, R7, 0x2, R14 ;  /* 0x0000000207107824 */ /* 0x000fe400078e020e */
[----:B------:R-:W-:Y:S01]  /*09c0*/  IMAD.HI R5, R5, 0x2, RZ ;  /* 0x0000000205057827 */ /* 0x000fe200078e02ff */
[----:B--2---:R-:W-:Y:S01]  /*09d0*/  IADD3 R247, P2, P3, R6, UR12, R3 ;  /* 0x0000000c06f77c10 */ /* 0x004fe2000fb5e003 */
[----:B------:R-:W0:Y:S02]  /*09e0*/  LDCU UR12, c[0x0][0x3f0] ;  /* 0x00007e00ff0c77ac */ /* 0x000e240008000800 */
[----:B------:R-:W-:Y:S02]  /*09f0*/  IMAD R18, R7, 0x2, R16 ;  /* 0x0000000207127824 */ /* 0x000fe400078e0210 */
[----:B------:R-:W-:-:S04]  /*0a00*/  IMAD.HI R0, R0, 0x2, RZ ;  /* 0x0000000200007827 */ /* 0x000fc800078e02ff */
[----:B------:R-:W-:Y:S01]  /*0a10*/  IMAD R20, R7, 0x2, R18 ;  /* 0x0000000207147824 */ /* 0x000fe200078e0212 */
[----:B------:R-:W-:Y:S01]  /*0a20*/  IADD3.X R29, PT, PT, R5, UR13, R0, P2, P3 ;  /* 0x0000000d051d7c10 */ /* 0x000fe200097e6400 */
[----:B------:R-:W-:Y:S01]  /*0a30*/  IMAD R35, R2, 0x2, R33 ;  /* 0x0000000202237824 */ /* 0x000fe200078e0221 */
[-C--:B------:R-:W-:Y:S01]  /*0a40*/  LEA R134, P2, R8, R247.reuse, 0x1 ;  /* 0x000000f708867211 */ /* 0x080fe200078408ff */
[C---:B------:R-:W-:Y:S01]  /*0a50*/  IMAD R22, R7.reuse, 0x2, R20 ;  /* 0x0000000207167824 */ /* 0x040fe200078e0214 */
[----:B------:R-:W-:Y:S01]  /*0a60*/  LEA R132, P3, R10, R247, 0x1 ;  /* 0x000000f70a847211 */ /* 0x000fe200078608ff */
[----:B------:R-:W-:Y:S01]  /*0a70*/  IMAD R37, R2, 0x2, R35 ;  /* 0x0000000202257824 */ /* 0x000fe200078e0223 */
[-C--:B------:R-:W-:Y:S02]  /*0a80*/  LEA.HI.X.SX32 R135, R8, R29.reuse, 0x1, P2 ;  /* 0x0000001d08877211 */ /* 0x080fe400010f0eff */
[C---:B------:R-:W-:Y:S01]  /*0a90*/  LEA R24, R7.reuse, R22, 0x1 ;  /* 0x0000001607187211 */ /* 0x040fe200078e08ff */
[----:B------:R-:W-:Y:S01]  /*0aa0*/  IMAD R39, R2, 0x2, R37 ;  /* 0x0000000202277824 */ /* 0x000fe200078e0225 */
[----:B------:R-:W-:Y:S01]  /*0ab0*/  LEA.HI.X.SX32 R133, R10, R29, 0x1, P3 ;  /* 0x0000001d0a857211 */ /* 0x000fe200018f0eff */
[----:B------:R1:W-:Y:S01]  /*0ac0*/  STL.64 [R1+0x1e0], R134 ;  /* 0x0001e08601007387 */ /* 0x0003e20000100a00 */
[----:B------:R-:W-:Y:S01]  /*0ad0*/  LEA R8, P4, R16, R247, 0x1 ;  /* 0x000000f710087211 */ /* 0x000fe200078808ff */
[C---:B------:R-:W-:Y:S01]  /*0ae0*/  IMAD R26, R7.reuse, 0x2, R24 ;  /* 0x00000002071a7824 */ /* 0x040fe200078e0218 */
[----:B------:R-:W-:Y:S01]  /*0af0*/  LEA R41, R2, R39, 0x1 ;  /* 0x0000002702297211 */ /* 0x000fe200078e08ff */
[----:B------:R2:W-:Y:S01]  /*0b00*/  STL.64 [R1+0x1d8], R132 ;  /* 0x0001d88401007387 */ /* 0x0005e20000100a00 */
[----:B------:R-:W-:Y:S01]  /*0b10*/  LEA.HI.X.SX32 R9, R16, R29, 0x1, P4 ;  /* 0x0000001d10097211 */ /* 0x000fe200020f0eff */
[----:B------:R-:W-:Y:S01]  /*0b20*/  IMAD R28, R7, 0x2, R26 ;  /* 0x00000002071c7824 */ /* 0x000fe200078e021a */
[----:B------:R-:W-:Y:S01]  /*0b30*/  LEA R10, P4, R22, R247, 0x1 ;  /* 0x000000f7160a7211 */ /* 0x000fe200078808ff */
[----:B------:R-:W-:-:S02]  /*0b40*/  IMAD R43, R2, 0x2, R41 ;  /* 0x00000002022b7824 */ /* 0x000fc400078e0229 */
[C---:B------:R-:W-:Y:S01]  /*0b50*/  IMAD R30, R7.reuse, 0x2, R28 ;  /* 0x00000002071e7824 */ /* 0x040fe200078e021c */
[----:B------:R-:W-:Y:S01]  /*0b60*/  LEA.HI.X.SX32 R11, R22, R29, 0x1, P4 ;  /* 0x0000001d160b7211 */ /* 0x000fe200020f0eff */
[----:B------:R-:W-:Y:S01]  /*0b70*/  IMAD R45, R2, 0x2, R43 ;  /* 0x00000002022d7824 */ /* 0x000fe200078e022b */
[-C--:B-1----:R-:W-:Y:S01]  /*0b80*/  LEA R134, P2, R12, R247.reuse, 0x1 ;  /* 0x000000f70c867211 */ /* 0x082fe200078408ff */
[C---:B------:R-:W-:Y:S01]  /*0b90*/  IMAD R32, R7.reuse, 0x2, R30 ;  /* 0x0000000207207824 */ /* 0x040fe200078e021e */
[----:B--2---:R-:W-:Y:S02]  /*0ba0*/  LEA R132, P3, R14, R247, 0x1 ;  /* 0x000000f70e847211 */ /* 0x004fe400078608ff */
[-C--:B------:R-:W-:Y:S02]  /*0bb0*/  LEA.HI.X.SX32 R135, R12, R29.reuse, 0x1, P2 ;  /* 0x0000001d0c877211 */ /* 0x080fe400010f0eff */
[C---:B------:R-:W-:Y:S02]  /*0bc0*/  LEA R34, R7.reuse, R32, 0x1 ;  /* 0x0000002007227211 */ /* 0x040fe400078e08ff */
[----:B------:R-:W-:Y:S01]  /*0bd0*/  LEA.HI.X.SX32 R133, R14, R29, 0x1, P3 ;  /* 0x0000001d0e857211 */ /* 0x000fe200018f0eff */
[----:B------:R-:W-:Y:S01]  /*0be0*/  STL.64 [R1+0x1d0], R134 ;  /* 0x0001d08601007387 */ /* 0x000fe20000100a00 */
[----:B------:R-:W-:Y:S01]  /*0bf0*/  LEA R12, P2, R18, R247, 0x1 ;  /* 0x000000f7120c7211 */ /* 0x000fe200078408ff */
[C---:B------:R-:W-:Y:S01]  /*0c00*/  IMAD R36, R7.reuse, 0x2, R34 ;  /* 0x0000000207247824 */ /* 0x040fe200078e0222 */
[----:B------:R-:W-:Y:S01]  /*0c10*/  LEA R47, R2, R45, 0x1 ;  /* 0x0000002d022f7211 */ /* 0x000fe200078e08ff */
[----:B------:R-:W-:Y:S01]  /*0c20*/  STL.64 [R1+0x1c8], R132 ;  /* 0x0001c88401007387 */ /* 0x000fe20000100a00 */
[----:B------:R-:W-:Y:S01]  /*0c30*/  LEA.HI.X.SX32 R13, R18, R29, 0x1, P2 ;  /* 0x0000001d120d7211 */ /* 0x000fe200010f0eff */
[----:B------:R-:W-:Y:S01]  /*0c40*/  IMAD R38, R7, 0x2, R36 ;  /* 0x0000000207267824 */ /* 0x000fe200078e0224 */
[----:B------:R-:W-:Y:S01]  /*0c50*/  LEA R16, P2, R24, R247, 0x1 ;  /* 0x000000f718107211 */ /* 0x000fe200078408ff */
[----:B------:R1:W-:Y:S01]  /*0c60*/  STL.64 [R1+0x1c0], R8 ;  /* 0x0001c00801007387 */ /* 0x0003e20000100a00 */
[----:B------:R-:W-:-:S02]  /*0c70*/  IMAD R15, R2, 0x2, R47 ;  /* 0x00000002020f7824 */ /* 0x000fc400078e022f */
[C---:B------:R-:W-:Y:S01]  /*0c80*/  IMAD R40, R7.reuse, 0x2, R38 ;  /* 0x0000000207287824 */ /* 0x040fe200078e0226 */
[----:B------:R-:W-:Y:S01]  /*0c90*/  LEA.HI.X.SX32 R17, R24, R29, 0x1, P2 ;  /* 0x0000001d18117211 */ /* 0x000fe200010f0eff */
[C---:B------:R-:W-:Y:S02]  /*0ca0*/  IMAD R23, R2.reuse, 0x2, R15 ;  /* 0x0000000202177824 */ /* 0x040fe400078e020f */
[C---:B------:R-:W-:Y:S02]  /*0cb0*/  IMAD R42, R7.reuse, 0x2, R40 ;  /* 0x00000002072a7824 */ /* 0x040fe400078e0228 */
[----:B------:R-:W-:Y:S02]  /*0cc0*/  IMAD R25, R2, 0x2, R23 ;  /* 0x0000000202197824 */ /* 0x000fe400078e0217 */
[----:B------:R-:W-:Y:S01]  /*0cd0*/  IMAD.MOV.U32 R14, RZ, RZ, 0x3f800000 ;  /* 0x3f800000ff0e7424 */ /* 0x000fe200078e00ff */
[----:B------:R-:W-:Y:S02]  /*0ce0*/  LEA R44, R7, R42, 0x1 ;  /* 0x0000002a072c7211 */ /* 0x000fe400078e08ff */
[----:B-1----:R-:W-:-:S03]  /*0cf0*/  LEA R8, P3, R20, R247, 0x1 ;  /* 0x000000f714087211 */ /* 0x002fc600078608ff */
[----:B------:R-:W-:Y:S01]  /*0d00*/  IMAD R46, R7, 0x2, R44 ;  /* 0x00000002072e7824 */ /* 0x000fe200078e022c */
[----:B------:R-:W-:-:S03]  /*0d10*/  LEA.HI.X.SX32 R9, R20, R29, 0x1, P3 ;  /* 0x0000001d14097211 */ /* 0x000fc600018f0eff */
[C---:B------:R-:W-:Y:S02]  /*0d20*/  IMAD R48, R7.reuse, 0x2, R46 ;  /* 0x0000000207307824 */ /* 0x040fe400078e022e */
[----:B------:R1:W-:Y:S02]  /*0d30*/  STL.64 [R1+0x1b0], R8 ;  /* 0x0001b00801007387 */ /* 0x0003e40000100a00 */
[C---:B------:R-:W-:Y:S02]  /*0d40*/  IMAD R50, R7.reuse, 0x2, R48 ;  /* 0x0000000207327824 */ /* 0x040fe400078e0230 */
[----:B------:R2:W-:Y:S02]  /*0d50*/  STL.64 [R1+0x1b8], R12 ;  /* 0x0001b80c01007387 */ /* 0x0005e40000100a00 */
[C---:B------:R-:W-:Y:S02]  /*0d60*/  IMAD R52, R7.reuse, 0x2, R50 ;  /* 0x0000000207347824 */ /* 0x040fe400078e0232 */
[----:B------:R3:W-:Y:S03]  /*0d70*/  STL.64 [R1+0x1a8], R10 ;  /* 0x0001a80a01007387 */ /* 0x0007e60000100a00 */
[----:B------:R-:W-:Y:S01]  /*0d80*/  LEA R54, R7, R52, 0x1 ;  /* 0x0000003407367211 */ /* 0x000fe200078e08ff */
[----:B------:R4:W-:Y:S01]  /*0d90*/  STL.64 [R1+0x1a0], R16 ;  /* 0x0001a01001007387 */ /* 0x0009e20000100a00 */
[----:B-1----:R-:W-:-:S03]  /*0da0*/  IMAD R9, R2, 0x2, R25 ;  /* 0x0000000202097824 */ /* 0x002fc600078e0219 */
[C---:B------:R-:W-:Y:S01]  /*0db0*/  IMAD R56, R7.reuse, 0x2, R54 ;  /* 0x0000000207387824 */ /* 0x040fe200078e0236 */
[----:B--2---:R-:W-:Y:S02]  /*0dc0*/  LEA R12, P3, R26, R247, 0x1 ;  /* 0x000000f71a0c7211 */ /* 0x004fe400078608ff */
[----:B------:R-:W-:Y:S01]  /*0dd0*/  LEA R19, R2, R9, 0x1 ;  /* 0x0000000902137211 */ /* 0x000fe200078e08ff */
[C---:B------:R-:W-:Y:S01]  /*0de0*/  IMAD R58, R7.reuse, 0x2, R56 ;  /* 0x00000002073a7824 */ /* 0x040fe200078e0238 */
[----:B---3--:R-:W-:Y:S02]  /*0df0*/  LEA R10, P4, R28, R247, 0x1 ;  /* 0x000000f71c0a7211 */ /* 0x008fe400078808ff */
[-C--:B------:R-:W-:Y:S01]  /*0e00*/  LEA.HI.X.SX32 R13, R26, R29.reuse, 0x1, P3 ;  /* 0x0000001d1a0d7211 */ /* 0x080fe200018f0eff */
[C---:B------:R-:W-:Y:S01]  /*0e10*/  IMAD R60, R7.reuse, 0x2, R58 ;  /* 0x00000002073c7824 */ /* 0x040fe200078e023a */
[----:B------:R-:W-:Y:S01]  /*0e20*/  LEA.HI.X.SX32 R11, R28, R29, 0x1, P4 ;  /* 0x0000001d1c0b7211 */ /* 0x000fe200020f0eff */
[----:B------:R-:W-:Y:S01]  /*0e30*/  IMAD R21, R2, 0x2, R19 ;  /* 0x0000000202157824 */ /* 0x000fe200078e0213 */
[C---:B----4-:R-:W-:Y:S01]  /*0e40*/  LEA R16, P2, R30.reuse, R247, 0x1 ;  /* 0x000000f71e107211 */ /* 0x050fe200078408ff */
[----:B------:R-:W-:Y:S01]  /*0e50*/  IMAD R62, R7, 0x2, R60 ;  /* 0x00000002073e7824 */ /* 0x000fe200078e023c */
[----:B------:R1:W-:Y:S02]  /*0e60*/  STL.64 [R1+0x198], R12 ;  /* 0x0001980c01007387 */ /* 0x0003e40000100a00 */
[----:B------:R-:W-:-:S02]  /*0e70*/  LEA.HI.X.SX32 R17, R30, R29, 0x1, P2 ;  /* 0x0000001d1e117211 */ /* 0x000fc400010f0eff */
[----:B------:R-:W-:Y:S01]  /*0e80*/  LEA R64, R7, R62, 0x1 ;  /* 0x0000003e07407211 */ /* 0x000fe200078e08ff */
[----:B------:R2:W-:Y:S01]  /*0e90*/  STL.64 [R1+0x190], R10 ;  /* 0x0001900a01007387 */ /* 0x0005e20000100a00 */
[----:B------:R-:W-:-:S03]  /*0ea0*/  LEA R134, P2, R36, R247, 0x1 ;  /* 0x000000f724867211 */ /* 0x000fc600078408ff */
[C---:B------:R-:W-:Y:S01]  /*0eb0*/  IMAD R66, R7.reuse, 0x2, R64 ;  /* 0x0000000207427824 */ /* 0x040fe200078e0240 */
[----:B------:R-:W-:Y:S02]  /*0ec0*/  LEA.HI.X.SX32 R135, R36, R29, 0x1, P2 ;  /* 0x0000001d24877211 */ /* 0x000fe400010f0eff */
[----:B-1----:R-:W-:Y:S01]  /*0ed0*/  LEA R12, P3, R32, R247, 0x1 ;  /* 0x000000f7200c7211 */ /* 0x002fe200078608ff */
[----:B------:R-:W-:-:S03]  /*0ee0*/  IMAD R68, R7, 0x2, R66 ;  /* 0x0000000207447824 */ /* 0x000fc600078e0242 */
[----:B------:R-:W-:Y:S01]  /*0ef0*/  LEA.HI.X.SX32 R13, R32, R29, 0x1, P3 ;  /* 0x0000001d200d7211 */ /* 0x000fe200018f0eff */
[C---:B------:R-:W-:Y:S01]  /*0f00*/  IMAD R70, R7.reuse, 0x2, R68 ;  /* 0x0000000207467824 */ /* 0x040fe200078e0244 */
[-C--:B--2---:R-:W-:Y:S02]  /*0f10*/  LEA R10, P4, R34, R247.reuse, 0x1 ;  /* 0x000000f7220a7211 */ /* 0x084fe400078808ff */
[----:B------:R-:W-:Y:S01]  /*0f20*/  LEA R132, P3, R38, R247, 0x1 ;  /* 0x000000f726847211 */ /* 0x000fe200078608ff */
[C---:B------:R-:W-:Y:S01]  /*0f30*/  IMAD R72, R7.reuse, 0x2, R70 ;  /* 0x0000000207487824 */ /* 0x040fe200078e0246 */
[-C--:B------:R-:W-:Y:S01]  /*0f40*/  LEA.HI.X.SX32 R11, R34, R29.reuse, 0x1, P4 ;  /* 0x0000001d220b7211 */ /* 0x080fe200020f0eff */
[----:B------:R-:W-:Y:S01]  /*0f50*/  STL.64 [R1+0x180], R12 ;  /* 0x0001800c01007387 */ /* 0x000fe20000100a00 */
[----:B------:R-:W-:Y:S02]  /*0f60*/  LEA.HI.X.SX32 R133, R38, R29, 0x1, P3 ;  /* 0x0000001d26857211 */ /* 0x000fe400018f0eff */
[C---:B------:R-:W-:Y:S01]  /*0f70*/  LEA R74, R7.reuse, R72, 0x1 ;  /* 0x00000048074a7211 */ /* 0x040fe200078e08ff */
[----:B------:R-:W-:Y:S04]  /*0f80*/  STL.64 [R1+0x188], R16 ;  /* 0x0001881001007387 */ /* 0x000fe80000100a00 */
[C---:B------:R-:W-:Y:S01]  /*0f90*/  IMAD R76, R7.reuse, 0x2, R74 ;  /* 0x00000002074c7824 */ /* 0x040fe200078e024a */
[----:B------:R1:W-:Y:S03]  /*0fa0*/  STL.64 [R1+0x178], R10 ;  /* 0x0001780a01007387 */ /* 0x0003e60000100a00 */
[C---:B------:R-:W-:Y:S01]  /*0fb0*/  IMAD R80, R7.reuse, 0x2, R76 ;  /* 0x0000000207507824 */ /* 0x040fe200078e024c */
[----:B------:R2:W-:Y:S03]  /*0fc0*/  STL.64 [R1+0x170], R134 ;  /* 0x0001708601007387 */ /* 0x0005e60000100a00 */
[C---:B------:R-:W-:Y:S01]  /*0fd0*/  IMAD R82, R7.reuse, 0x2, R80 ;  /* 0x0000000207527824 */ /* 0x040fe200078e0250 */
[----:B------:R3:W-:Y:S03]  /*0fe0*/  STL.64 [R1+0x168], R132 ;  /* 0x0001688401007387 */ /* 0x0007e60000100a00 */
[----:B------:R-:W-:Y:S01]  /*0ff0*/  IMAD R84, R7, 0x2, R82 ;  /* 0x0000000207547824 */ /* 0x000fe200078e0252 */
[----:B-1----:R-:W-:-:S04]  /*1000*/  LEA R10, P4, R40, R247, 0x1 ;  /* 0x000000f7280a7211 */ /* 0x002fc800078808ff */
[C---:B------:R-:W-:Y:S02]  /*1010*/  LEA R86, R7.reuse, R84, 0x1 ;  /* 0x0000005407567211 */ /* 0x040fe400078e08ff */
[----:B------:R-:W-:Y:S02]  /*1020*/  LEA.HI.X.SX32 R11, R40, R29, 0x1, P4 ;  /* 0x0000001d280b7211 */ /* 0x000fe400020f0eff */
[-C--:B--2---:R-:W-:Y:S01]  /*1030*/  LEA R134, P2, R42, R247.reuse, 0x1 ;  /* 0x000000f72a867211 */ /* 0x084fe200078408ff */
[C---:B------:R-:W-:Y:S01]  /*1040*/  IMAD R88, R7.reuse, 0x2, R86 ;  /* 0x0000000207587824 */ /* 0x040fe200078e0256 */
[----:B---3--:R-:W-:Y:S01]  /*1050*/  LEA R132, P4, R46, R247, 0x1 ;  /* 0x000000f72e847211 */ /* 0x008fe200078808ff */
[----:B------:R1:W-:Y:S01]  /*1060*/  STL.64 [R1+0x160], R10 ;  /* 0x0001600a01007387 */ /* 0x0003e20000100a00 */
[-C--:B------:R-:W-:Y:S01]  /*1070*/  LEA.HI.X.SX32 R135, R42, R29.reuse, 0x1, P2 ;  /* 0x0000001d2a877211 */ /* 0x080fe200010f0eff */
[----:B------:R-:W-:Y:S01]  /*1080*/  IMAD R90, R7, 0x2, R88 ;  /* 0x00000002075a7824 */ /* 0x000fe200078e0258 */
[----:B------:R-:W-:-:S02]  /*1090*/  LEA.HI.X.SX32 R133, R46, R29, 0x1, P4 ;  /* 0x0000001d2e857211 */ /* 0x000fc400020f0eff */
[----:B------:R-:W-:Y:S01]  /*10a0*/  LEA R138, P2, R48, R247, 0x1 ;  /* 0x000000f7308a7211 */ /* 0x000fe200078408ff */
[----:B------:R-:W-:-:S03]  /*10b0*/  IMAD R92, R7, 0x2, R90 ;  /* 0x00000002075c7824 */ /* 0x000fc600078e025a */
[----:B------:R-:W-:Y:S01]  /*10c0*/  LEA.HI.X.SX32 R139, R48, R29, 0x1, P2 ;  /* 0x0000001d308b7211 */ /* 0x000fe200010f0eff */
[----:B------:R-:W-:Y:S01]  /*10d0*/  IMAD R94, R7, 0x2, R92 ;  /* 0x00000002075e7824 */ /* 0x000fe200078e025c */
[----:B-1----:R-:W-:-:S04]  /*10e0*/  LEA R10, P3, R44, R247, 0x1 ;  /* 0x000000f72c0a7211 */ /* 0x002fc800078608ff */
[C---:B------:R-:W-:Y:S02]  /*10f0*/  LEA R96, R7.reuse, R94, 0x1 ;  /* 0x0000005e07607211 */ /* 0x040fe400078e08ff */
[----:B------:R-:W-:Y:S02]  /*1100*/  LEA.HI.X.SX32 R11, R44, R29, 0x1, P3 ;  /* 0x0000001d2c0b7211 */ /* 0x000fe400018f0eff */
[C---:B------:R-:W-:Y:S01]  /*1110*/  LEA R136, P3, R50.reuse, R247, 0x1 ;  /* 0x000000f732887211 */ /* 0x040fe200078608ff */
[C---:B------:R-:W-:Y:S02]  /*1120*/  IMAD R98, R7.reuse, 0x2, R96 ;  /* 0x0000000207627824 */ /* 0x040fe400078e0260 */
[----:B------:R-:W-:Y:S01]  /*1130*/  STL.64 [R1+0x150], R10 ;  /* 0x0001500a01007387 */ /* 0x000fe20000100a00 */
[----:B------:R-:W-:Y:S01]  /*1140*/  LEA.HI.X.SX32 R137, R50, R29, 0x1, P3 ;  /* 0x0000001d32897211 */ /* 0x000fe200018f0eff */
[C---:B------:R-:W-:Y:S02]  /*1150*/  IMAD R100, R7.reuse, 0x2, R98 ;  /* 0x0000000207647824 */ /* 0x040fe400078e0262 */
[----:B------:R1:W-:Y:S02]  /*1160*/  STL.64 [R1+0x158], R134 ;  /* 0x0001588601007387 */ /* 0x0003e40000100a00 */
[----:B------:R-:W-:-:S02]  /*1170*/  IMAD R102, R7, 0x2, R100 ;  /* 0x0000000207667824 */ /* 0x000fc400078e0264 */
[----:B------:R2:W-:Y:S02]  /*1180*/  STL.64 [R1+0x148], R132 ;  /* 0x0001488401007387 */ /* 0x0005e40000100a00 */
[C---:B------:R-:W-:Y:S02]  /*1190*/  IMAD R104, R7.reuse, 0x2, R102 ;  /* 0x0000000207687824 */ /* 0x040fe400078e0266 */
[----:B------:R-:W-:Y:S03]  /*11a0*/  STL.64 [R1+0x140], R138 ;  /* 0x0001408a01007387 */ /* 0x000fe60000100a00 */
[C---:B------:R-:W-:Y:S02]  /*11b0*/  LEA R106, R7.reuse, R104, 0x1 ;  /* 0x00000068076a7211 */ /* 0x040fe400078e08ff */
[-C--:B-1----:R-:W-:Y:S02]  /*11c0*/  LEA R134, P4, R52, R247.reuse, 0x1 ;  /* 0x000000f734867211 */ /* 0x082fe400078808ff */
[----:B--2---:R-:W-:Y:S01]  /*11d0*/  LEA R132, P5, R54, R247, 0x1 ;  /* 0x000000f736847211 */ /* 0x004fe200078a08ff */
[----:B------:R-:W-:Y:S01]  /*11e0*/  IMAD R108, R7, 0x2, R106 ;  /* 0x00000002076c7824 */ /* 0x000fe200078e026a */
[----:B------:R-:W-:-:S02]  /*11f0*/  LEA.HI.X.SX32 R135, R52, R29, 0x1, P4 ;  /* 0x0000001d34877211 */ /* 0x000fc400020f0eff */
[----:B------:R-:W-:Y:S01]  /*1200*/  LEA.HI.X.SX32 R133, R54, R29, 0x1, P5 ;  /* 0x0000001d36857211 */ /* 0x000fe200028f0eff */
[C---:B------:R-:W-:Y:S01]  /*1210*/  IMAD R110, R7.reuse, 0x2, R108 ;  /* 0x00000002076e7824 */ /* 0x040fe200078e026c */
[-C--:B------:R-:W-:Y:S02]  /*1220*/  LEA R52, P3, R58, R247.reuse, 0x1 ;  /* 0x000000f73a347211 */ /* 0x080fe400078608ff */
[-C--:B------:R-:W-:Y:S01]  /*1230*/  LEA R50, P4, R60, R247.reuse, 0x1 ;  /* 0x000000f73c327211 */ /* 0x080fe200078808ff */
[----:B------:R1:W-:Y:S01]  /*1240*/  STL.64 [R1+0x128], R132 ;  /* 0x0001288401007387 */ /* 0x0003e20000100a00 */
[----:B------:R-:W-:Y:S01]  /*1250*/  LEA R48, P5, R62, R247, 0x1 ;  /* 0x000000f73e307211 */ /* 0x000fe200078a08ff */
[C---:B------:R-:W-:Y:S01]  /*1260*/  IMAD R112, R7.reuse, 0x2, R110 ;  /* 0x0000000207707824 */ /* 0x040fe200078e026e */
[-C--:B------:R-:W-:Y:S01]  /*1270*/  LEA.HI.X.SX32 R53, R58, R29.reuse, 0x1, P3 ;  /* 0x0000001d3a357211 */ /* 0x080fe200018f0eff */
[----:B------:R-:W-:Y:S01]  /*1280*/  STL.64 [R1+0x138], R136 ;  /* 0x0001388801007387 */ /* 0x000fe20000100a00 */
[-C--:B------:R-:W-:Y:S01]  /*1290*/  LEA.HI.X.SX32 R51, R60, R29.reuse, 0x1, P4 ;  /* 0x0000001d3c337211 */ /* 0x080fe200020f0eff */
[C---:B------:R-:W-:Y:S01]  /*12a0*/  IMAD R114, R7.reuse, 0x2, R112 ;  /* 0x0000000207727824 */ /* 0x040fe200078e0270 */
[----:B------:R-:W-:Y:S01]  /*12b0*/  LEA.HI.X.SX32 R49, R62, R29, 0x1, P5 ;  /* 0x0000001d3e317211 */ /* 0x000fe200028f0eff */
[----:B------:R-:W-:Y:S03]  /*12c0*/  STL.64 [R1+0x130], R134 ;  /* 0x0001308601007387 */ /* 0x000fe60000100a00 */
[----:B------:R-:W-:-:S02]  /*12d0*/  LEA R116, R7, R114, 0x1 ;  /* 0x0000007207747211 */ /* 0x000fc400078e08ff */
[----:B-1----:R-:W-:-:S03]  /*12e0*/  LEA R132, P2, R56, R247, 0x1 ;  /* 0x000000f738847211 */ /* 0x002fc600078408ff */
[C---:B------:R-:W-:Y:S01]  /*12f0*/  IMAD R118, R7.reuse, 0x2, R116 ;  /* 0x0000000207767824 */ /* 0x040fe200078e0274 */
        /* <DEDUP_REMOVED lines=10> */
[----:B------:R3:W-:Y:S03]  /*13a0*/  STL.64 [R1+0x108], R48 ;  /* 0x0001083001007387 */ /* 0x0007e60000100a00 */
[C---:B------:R-:W-:Y:S01]  /*13b0*/  LEA R128, R7.reuse, R126, 0x1 ;  /* 0x0000007e07807211 */ /* 0x040fe200078e08ff */
[----:B------:R4:W-:Y:S01]  /*13c0*/  STL.64 [R1+0x100], R54 ;  /* 0x0001003601007387 */ /* 0x0009e20000100a00 */
[-C--:B-1----:R-:W-:Y:S02]  /*13d0*/  LEA R52, P3, R66, R247.reuse, 0x1 ;  /* 0x000000f742347211 */ /* 0x082fe400078608ff */
[----:B--2---:R-:W-:Y:S01]  /*13e0*/  LEA R50, P4, R68, R247, 0x1 ;  /* 0x000000f744327211 */ /* 0x004fe200078808ff */
[----:B------:R-:W-:Y:S01]  /*13f0*/  IMAD R6, R7, 0x2, R128 ;  /* 0x0000000207067824 */ /* 0x000fe200078e0280 */
[----:B------:R-:W-:-:S02]  /*1400*/  LEA.HI.X.SX32 R53, R66, R29, 0x1, P3 ;  /* 0x0000001d42357211 */ /* 0x000fc400018f0eff */
[----:B---3--:R-:W-:Y:S01]  /*1410*/  LEA R48, P5, R70, R247, 0x1 ;  /* 0x000000f746307211 */ /* 0x008fe200078a08ff */
[C---:B------:R-:W-:Y:S01]  /*1420*/  IMAD R130, R7.reuse, 0x2, R6 ;  /* 0x0000000207827824 */ /* 0x040fe200078e0206 */
[-C--:B------:R-:W-:Y:S01]  /*1430*/  LEA.HI.X.SX32 R51, R68, R29.reuse, 0x1, P4 ;  /* 0x0000001d44337211 */ /* 0x080fe200020f0eff */
[----:B------:R1:W-:Y:S01]  /*1440*/  STL.64 [R1+0xf8], R52 ;  /* 0x0000f83401007387 */ /* 0x0003e20000100a00 */
[----:B------:R-:W-:Y:S01]  /*1450*/  LEA.HI.X.SX32 R49, R70, R29, 0x1, P5 ;  /* 0x0000001d46317211 */ /* 0x000fe200028f0eff */
[C---:B------:R-:W-:Y:S01]  /*1460*/  IMAD R0, R7.reuse, 0x2, R130 ;  /* 0x0000000207007824 */ /* 0x040fe200078e0282 */
[C---:B----4-:R-:W-:Y:S01]  /*1470*/  LEA R54, P2, R72.reuse, R247, 0x1 ;  /* 0x000000f748367211 */ /* 0x050fe200078408ff */
[----:B------:R2:W-:Y:S02]  /*1480*/  STL.64 [R1+0xf0], R50 ;  /* 0x0000f03201007387 */ /* 0x0005e40000100a00 */
[----:B------:R-:W-:Y:S01]  /*1490*/  IMAD R4, R7, 0x2, R0 ;  /* 0x0000000207047824 */ /* 0x000fe200078e0200 */
[----:B------:R-:W-:Y:S01]  /*14a0*/  LEA.HI.X.SX32 R55, R72, R29, 0x1, P2 ;  /* 0x0000001d48377211 */ /* 0x000fe200010f0eff */
[----:B------:R3:W-:Y:S01]  /*14b0*/  STL.64 [R1+0xe8], R48 ;  /* 0x0000e83001007387 */ /* 0x0007e20000100a00 */
[----:B------:R-:W-:Y:S01]  /*14c0*/  IMAD R7, R2, 0x2, R21 ;  /* 0x0000000202077824 */ /* 0x000fe200078e0215 */
[----:B-1----:R-:W-:-:S02]  /*14d0*/  LEA R52, P3, R74, R247, 0x1 ;  /* 0x000000f74a347211 */ /* 0x002fc400078608ff */
[----:B------:R1:W-:Y:S01]  /*14e0*/  STL.64 [R1+0xe0], R54 ;  /* 0x0000e03601007387 */ /* 0x0003e20000100a00 */
[----:B------:R-:W-:Y:S01]  /*14f0*/  IMAD R13, R2, 0x2, R7 ;  /* 0x00000002020d7824 */ /* 0x000fe200078e0207 */
[----:B--2---:R-:W-:Y:S02]  /*1500*/  LEA R50, P4, R76, R247, 0x1 ;  /* 0x000000f74c327211 */ /* 0x004fe400078808ff */
[----:B------:R-:W-:Y:S01]  /*1510*/  LEA.HI.X.SX32 R53, R74, R29, 0x1, P3 ;  /* 0x0000001d4a357211 */ /* 0x000fe200018f0eff */
[----:B------:R-:W-:Y:S01]  /*1520*/  IMAD R17, R2, 0x2, R13 ;  /* 0x0000000202117824 */ /* 0x000fe200078e020d */
[----:B---3--:R-:W-:Y:S02]  /*1530*/  LEA R48, P5, R80, R247, 0x1 ;  /* 0x000000f750307211 */ /* 0x008fe400078a08ff */
[-C--:B------:R-:W-:Y:S01]  /*1540*/  LEA.HI.X.SX32 R51, R76, R29.reuse, 0x1, P4 ;  /* 0x0000001d4c337211 */ /* 0x080fe200020f0eff */
[----:B------:R2:W-:Y:S01]  /*1550*/  STL.64 [R1+0xd8], R52 ;  /* 0x0000d83401007387 */ /* 0x0005e20000100a00 */
[----:B------:R-:W-:-:S02]  /*1560*/  LEA.HI.X.SX32 R49, R80, R29, 0x1, P5 ;  /* 0x0000001d50317211 */ /* 0x000fc400028f0eff */
[----:B-1----:R-:W-:Y:S01]  /*1570*/  LEA R54, P2, R82, R247, 0x1 ;  /* 0x000000f752367211 */ /* 0x002fe200078408ff */
[----:B------:R1:W-:Y:S01]  /*1580*/  STL.64 [R1+0xd0], R50 ;  /* 0x0000d03201007387 */ /* 0x0003e20000100a00 */
[----:B------:R-:W-:Y:S02]  /*1590*/  LEA R3, R2, R17, 0x1 ;  /* 0x0000001102037211 */ /* 0x000fe400078e08ff */
[----:B------:R-:W-:Y:S01]  /*15a0*/  LEA.HI.X.SX32 R55, R82, R29, 0x1, P2 ;  /* 0x0000001d52377211 */ /* 0x000fe200010f0eff */
[----:B------:R3:W-:Y:S02]  /*15b0*/  STL.64 [R1+0xc8], R48 ;  /* 0x0000c83001007387 */ /* 0x0007e40000100a00 */
[----:B------:R-:W-:Y:S01]  /*15c0*/  IMAD R5, R2, 0x2, R3 ;  /* 0x0000000202057824 */ /* 0x000fe200078e0203 */
[-C--:B--2---:R-:W-:Y:S01]  /*15d0*/  LEA R52, P3, R84, R247.reuse, 0x1 ;  /* 0x000000f754347211 */ /* 0x084fe200078608ff */
[----:B------:R2:W-:Y:S02]  /*15e0*/  STL.64 [R1+0xc0], R54 ;  /* 0x0000c03601007387 */ /* 0x0005e40000100a00 */
[----:B------:R-:W-:Y:S01]  /*15f0*/  IMAD R11, R2, 0x2, R5 ;  /* 0x00000002020b7824 */ /* 0x000fe200078e0205 */
[----:B-1----:R-:W-:-:S02]  /*1600*/  LEA R50, P4, R86, R247, 0x1 ;  /* 0x000000f756327211 */ /* 0x002fc400078808ff */
[----:B------:R-:W-:Y:S02]  /*1610*/  LEA.HI.X.SX32 R53, R84, R29, 0x1, P3 ;  /* 0x0000001d54357211 */ /* 0x000fe400018f0eff */
[----:B---3--:R-:W-:Y:S02]  /*1620*/  LEA R48, P5, R88, R247, 0x1 ;  /* 0x000000f758307211 */ /* 0x008fe400078a08ff */
[-C--:B------:R-:W-:Y:S01]  /*1630*/  LEA.HI.X.SX32 R51, R86, R29.reuse, 0x1, P4 ;  /* 0x0000001d56337211 */ /* 0x080fe200020f0eff */
[----:B------:R1:W-:Y:S01]  /*1640*/  STL.64 [R1+0xb8], R52 ;  /* 0x0000b83401007387 */ /* 0x0003e20000100a00 */
[----:B------:R-:W-:Y:S02]  /*1650*/  LEA.HI.X.SX32 R49, R88, R29, 0x1, P5 ;  /* 0x0000001d58317211 */ /* 0x000fe400028f0eff */
[----:B------:R-:W-:Y:S02]  /*1660*/  CS2R R88, SRZ ;  /* 0x0000000000587805 */ /* 0x000fe4000001ff00 */
[C---:B--2---:R-:W-:Y:S01]  /*1670*/  LEA R54, P2, R90.reuse, R247, 0x1 ;  /* 0x000000f75a367211 */ /* 0x044fe200078408ff */
[----:B------:R2:W-:Y:S03]  /*1680*/  STL.64 [R1+0xb0], R50 ;  /* 0x0000b03201007387 */ /* 0x0005e60000100a00 */
[----:B------:R-:W-:Y:S01]  /*1690*/  LEA.HI.X.SX32 R55, R90, R29, 0x1, P2 ;  /* 0x0000001d5a377211 */ /* 0x000fe200010f0eff */
[----:B------:R3:W-:Y:S01]  /*16a0*/  STL.64 [R1+0xa8], R48 ;  /* 0x0000a83001007387 */ /* 0x0007e20000100a00 */
[----:B------:R-:W-:-:S02]  /*16b0*/  CS2R R90, SRZ ;  /* 0x00000000005a7805 */ /* 0x000fc4000001ff00 */
[-C--:B-1----:R-:W-:Y:S01]  /*16c0*/  LEA R52, P3, R92, R247.reuse, 0x1 ;  /* 0x000000f75c347211 */ /* 0x082fe200078608ff */
[----:B------:R1:W-:Y:S01]  /*16d0*/  STL.64 [R1+0xa0], R54 ;  /* 0x0000a03601007387 */ /* 0x0003e20000100a00 */
[----:B--2---:R-:W-:Y:S02]  /*16e0*/  LEA R50, P4, R94, R247, 0x1 ;  /* 0x000000f75e327211 */ /* 0x004fe400078808ff */
[----:B------:R-:W-:Y:S02]  /*16f0*/  LEA.HI.X.SX32 R53, R92, R29, 0x1, P3 ;  /* 0x0000001d5c357211 */ /* 0x000fe400018f0eff */
[----:B------:R-:W-:Y:S02]  /*1700*/  CS2R R92, SRZ ;  /* 0x00000000005c7805 */ /* 0x000fe4000001ff00 */
[----:B---3--:R-:W-:Y:S02]  /*1710*/  LEA R48, P5, R96, R247, 0x1 ;  /* 0x000000f760307211 */ /* 0x008fe400078a08ff */
[-C--:B------:R-:W-:Y:S01]  /*1720*/  LEA.HI.X.SX32 R51, R94, R29.reuse, 0x1, P4 ;  /* 0x0000001d5e337211 */ /* 0x080fe200020f0eff */
[----:B------:R2:W-:Y:S01]  /*1730*/  STL.64 [R1+0x98], R52 ;  /* 0x0000983401007387 */ /* 0x0005e20000100a00 */
[----:B------:R-:W-:-:S02]  /*1740*/  LEA.HI.X.SX32 R49, R96, R29, 0x1, P5 ;  /* 0x0000001d60317211 */ /* 0x000fc400028f0eff */
[----:B------:R-:W-:Y:S02]  /*1750*/  CS2R R94, SRZ ;  /* 0x00000000005e7805 */ /* 0x000fe4000001ff00 */
[C---:B-1----:R-:W-:Y:S01]  /*1760*/  LEA R54, P2, R98.reuse, R247, 0x1 ;  /* 0x000000f762367211 */ /* 0x042fe200078408ff */
[----:B------:R1:W-:Y:S01]  /*1770*/  STL.64 [R1+0x90], R50 ;  /* 0x0000903201007387 */ /* 0x0003e20000100a00 */
[----:B------:R-:W-:Y:S02]  /*1780*/  CS2R R96, SRZ ;  /* 0x0000000000607805 */ /* 0x000fe4000001ff00 */
[----:B------:R-:W-:Y:S01]  /*1790*/  LEA.HI.X.SX32 R55, R98, R29, 0x1, P2 ;  /* 0x0000001d62377211 */ /* 0x000fe200010f0eff */
[----:B------:R3:W-:Y:S01]  /*17a0*/  STL.64 [R1+0x88], R48 ;  /* 0x0000883001007387 */ /* 0x0007e20000100a00 */
[----:B------:R-:W-:Y:S02]  /*17b0*/  CS2R R98, SRZ ;  /* 0x0000000000627805 */ /* 0x000fe4000001ff00 */
[-C--:B--2---:R-:W-:Y:S01]  /*17c0*/  LEA R52, P3, R100, R247.reuse, 0x1 ;  /* 0x000000f764347211 */ /* 0x084fe200078608ff */
[----:B------:R2:W-:Y:S01]  /*17d0*/  STL.64 [R1+0x80], R54 ;  /* 0x0000803601007387 */ /* 0x0005e20000100a00 */
[----:B-1----:R-:W-:-:S02]  /*17e0*/  LEA R50, P4, R102, R247, 0x1 ;  /* 0x000000f766327211 */ /* 0x002fc400078808ff */
[----:B------:R-:W-:Y:S02]  /*17f0*/  LEA.HI.X.SX32 R53, R100, R29, 0x1, P3 ;  /* 0x0000001d64357211 */ /* 0x000fe400018f0eff */
[----:B------:R-:W-:Y:S02]  /*1800*/  CS2R R100, SRZ ;  /* 0x0000000000647805 */ /* 0x000fe4000001ff00 */
[----:B---3--:R-:W-:Y:S02]  /*1810*/  LEA R48, P5, R104, R247, 0x1 ;  /* 0x000000f768307211 */ /* 0x008fe400078a08ff */
[-C--:B------:R-:W-:Y:S01]  /*1820*/  LEA.HI.X.SX32 R51, R102, R29.reuse, 0x1, P4 ;  /* 0x0000001d66337211 */ /* 0x080fe200020f0eff */
[----:B------:R1:W-:Y:S01]  /*1830*/  STL.64 [R1+0x78], R52 ;  /* 0x0000783401007387 */ /* 0x0003e20000100a00 */
[----:B------:R-:W-:Y:S02]  /*1840*/  LEA.HI.X.SX32 R49, R104, R29, 0x1, P5 ;  /* 0x0000001d68317211 */ /* 0x000fe400028f0eff */
[----:B------:R-:W-:-:S02]  /*1850*/  CS2R R102, SRZ ;  /* 0x0000000000667805 */ /* 0x000fc4000001ff00 */
[C---:B--2---:R-:W-:Y:S01]  /*1860*/  LEA R54, P2, R106.reuse, R247, 0x1 ;  /* 0x000000f76a367211 */ /* 0x044fe200078408ff */
[----:B------:R2:W-:Y:S03]  /*1870*/  STL.64 [R1+0x70], R50 ;  /* 0x0000703201007387 */ /* 0x0005e60000100a00 */
[----:B------:R-:W-:Y:S01]  /*1880*/  LEA.HI.X.SX32 R55, R106, R29, 0x1, P2 ;  /* 0x0000001d6a377211 */ /* 0x000fe200010f0eff */
[----:B------:R3:W-:Y:S01]  /*1890*/  STL.64 [R1+0x68], R48 ;  /* 0x0000683001007387 */ /* 0x0007e20000100a00 */
[----:B-1----:R-:W-:-:S03]  /*18a0*/  LEA R52, P3, R108, R247, 0x1 ;  /* 0x000000f76c347211 */ /* 0x002fc600078608ff */
[----:B------:R1:W-:Y:S01]  /*18b0*/  STL.64 [R1+0x60], R54 ;  /* 0x0000603601007387 */ /* 0x0003e20000100a00 */
[----:B--2---:R-:W-:Y:S02]  /*18c0*/  LEA R50, P4, R110, R247, 0x1 ;  /* 0x000000f76e327211 */ /* 0x004fe400078808ff */
[----:B------:R-:W-:Y:S02]  /*18d0*/  LEA.HI.X.SX32 R53, R108, R29, 0x1, P3 ;  /* 0x0000001d6c357211 */ /* 0x000fe400018f0eff */
[----:B---3--:R-:W-:Y:S02]  /*18e0*/  LEA R48, P5, R112, R247, 0x1 ;  /* 0x000000f770307211 */ /* 0x008fe400078a08ff */
[-C--:B------:R-:W-:Y:S01]  /*18f0*/  LEA.HI.X.SX32 R51, R110, R29.reuse, 0x1, P4 ;  /* 0x0000001d6e337211 */ /* 0x080fe200020f0eff */
[----:B------:R2:W-:Y:S01]  /*1900*/  STL.64 [R1+0x58], R52 ;  /* 0x0000583401007387 */ /* 0x0005e20000100a00 */
[----:B------:R-:W-:Y:S02]  /*1910*/  LEA.HI.X.SX32 R49, R112, R29, 0x1, P5 ;  /* 0x0000001d70317211 */ /* 0x000fe400028f0eff */
[C---:B-1----:R-:W-:Y:S01]  /*1920*/  LEA R54, P2, R114.reuse, R247, 0x1 ;  /* 0x000000f772367211 */ /* 0x042fe200078408ff */
[----:B------:R1:W-:Y:S03]  /*1930*/  STL.64 [R1+0x50], R50 ;  /* 0x0000503201007387 */ /* 0x0003e60000100a00 */
[----:B------:R-:W-:Y:S01]  /*1940*/  LEA.HI.X.SX32 R55, R114, R29, 0x1, P2 ;  /* 0x0000001d72377211 */ /* 0x000fe200010f0eff */
[----:B------:R3:W-:Y:S01]  /*1950*/  STL.64 [R1+0x48], R48 ;  /* 0x0000483001007387 */ /* 0x0007e20000100a00 */
[----:B--2---:R-:W-:-:S03]  /*1960*/  LEA R52, P3, R116, R247, 0x1 ;  /* 0x000000f774347211 */ /* 0x004fc600078608ff */
[----:B------:R2:W-:Y:S01]  /*1970*/  STL.64 [R1+0x40], R54 ;  /* 0x0000403601007387 */ /* 0x0005e20000100a00 */
[----:B-1----:R-:W-:Y:S02]  /*1980*/  LEA R50, P4, R118, R247, 0x1 ;  /* 0x000000f776327211 */ /* 0x002fe400078808ff */
[----:B------:R-:W-:Y:S02]  /*1990*/  LEA.HI.X.SX32 R53, R116, R29, 0x1, P3 ;  /* 0x0000001d74357211 */ /* 0x000fe400018f0eff */
[----:B---3--:R-:W-:Y:S02]  /*19a0*/  LEA R48, P5, R120, R247, 0x1 ;  /* 0x000000f778307211 */ /* 0x008fe400078a08ff */
[-C--:B------:R-:W-:Y:S01]  /*19b0*/  LEA.HI.X.SX32 R51, R118, R29.reuse, 0x1, P4 ;  /* 0x0000001d76337211 */ /* 0x080fe200020f0eff */
[----:B------:R1:W-:Y:S01]  /*19c0*/  STL.64 [R1+0x38], R52 ;  /* 0x0000383401007387 */ /* 0x0003e20000100a00 */
[----:B------:R-:W-:Y:S02]  /*19d0*/  LEA.HI.X.SX32 R49, R120, R29, 0x1, P5 ;  /* 0x0000001d78317211 */ /* 0x000fe400028f0eff */
[C---:B--2---:R-:W-:Y:S01]  /*19e0*/  LEA R54, P2, R122.reuse, R247, 0x1 ;  /* 0x000000f77a367211 */ /* 0x044fe200078408ff */
[----:B------:R2:W-:Y:S03]  /*19f0*/  STL.64 [R1+0x30], R50 ;  /* 0x0000303201007387 */ /* 0x0005e60000100a00 */
[----:B------:R-:W-:Y:S01]  /*1a00*/  LEA.HI.X.SX32 R55, R122, R29, 0x1, P2 ;  /* 0x0000001d7a377211 */ /* 0x000fe200010f0eff */
[----:B------:R3:W-:Y:S01]  /*1a10*/  STL.64 [R1+0x28], R48 ;  /* 0x0000283001007387 */ /* 0x0007e20000100a00 */
[----:B-1----:R-:W-:-:S03]  /*1a20*/  LEA R52, P3, R124, R247, 0x1 ;  /* 0x000000f77c347211 */ /* 0x002fc600078608ff */
[----:B------:R-:W-:Y:S01]  /*1a30*/  STL.64 [R1+0x20], R54 ;  /* 0x0000203601007387 */ /* 0x000fe20000100a00 */
[----:B--2---:R-:W-:Y:S02]  /*1a40*/  LEA R50, P4, R126, R247, 0x1 ;  /* 0x000000f77e327211 */ /* 0x004fe400078808ff */
[----:B------:R-:W-:Y:S02]  /*1a50*/  LEA.HI.X.SX32 R53, R124, R29, 0x1, P3 ;  /* 0x0000001d7c357211 */ /* 0x000fe400018f0eff */
[----:B---3--:R-:W-:Y:S02]  /*1a60*/  LEA R48, P5, R128, R247, 0x1 ;  /* 0x000000f780307211 */ /* 0x008fe400078a08ff */
[-C--:B------:R-:W-:Y:S02]  /*1a70*/  LEA.HI.X.SX32 R51, R126, R29.reuse, 0x1, P4 ;  /* 0x0000001d7e337211 */ /* 0x080fe400020f0eff */
[----:B------:R-:W-:Y:S02]  /*1a80*/  LEA.HI.X.SX32 R49, R128, R29, 0x1, P5 ;  /* 0x0000001d80317211 */ /* 0x000fe400028f0eff */
[----:B------:R-:W-:-:S02]  /*1a90*/  LEA R250, P3, R130, R247, 0x1 ;  /* 0x000000f782fa7211 */ /* 0x000fc400078608ff */
[-C--:B------:R-:W-:Y:S01]  /*1aa0*/  LEA R248, P4, R0, R247.reuse, 0x1 ;  /* 0x000000f700f87211 */ /* 0x080fe200078808ff */
[----:B------:R1:W-:Y:S01]  /*1ab0*/  STL.64 [R1+0x8], R48 ;  /* 0x0000083001007387 */ /* 0x0003e20000100a00 */
[----:B------:R-:W-:Y:S02]  /*1ac0*/  LEA R246, P5, R4, R247, 0x1 ;  /* 0x000000f704f67211 */ /* 0x000fe400078a08ff */
[-C--:B------:R-:W-:Y:S01]  /*1ad0*/  LEA.HI.X.SX32 R251, R130, R29.reuse, 0x1, P3 ;  /* 0x0000001d82fb7211 */ /* 0x080fe200018f0eff */
[----:B------:R-:W-:Y:S01]  /*1ae0*/  STL.64 [R1+0x18], R52 ;  /* 0x0000183401007387 */ /* 0x000fe20000100a00 */
[----:B------:R-:W-:Y:S01]  /*1af0*/  LEA.HI.X.SX32 R249, R0, R29, 0x1, P4 ;  /* 0x0000001d00f97211 */ /* 0x000fe200020f0eff */
[----:B------:R-:W-:Y:S02]  /*1b00*/  IMAD.HI R0, R27, 0x2, RZ ;  /* 0x000000021b007827 */ /* 0x000fe400078e02ff */
[----:B------:R-:W-:Y:S01]  /*1b10*/  STL.64 [R1+0x10], R50 ;  /* 0x0000103201007387 */ /* 0x000fe20000100a00 */
[----:B-1----:R-:W-:-:S02]  /*1b20*/  LEA R48, P2, R6, R247, 0x1 ;  /* 0x000000f706307211 */ /* 0x002fc400078408ff */
[-C--:B------:R-:W-:Y:S02]  /*1b30*/  LEA.HI.X.SX32 R247, R4, R29.reuse, 0x1, P5 ;  /* 0x0000001d04f77211 */ /* 0x080fe400028f0eff */
[----:B------:R-:W-:Y:S01]  /*1b40*/  LEA.HI.X.SX32 R49, R6, R29, 0x1, P2 ;  /* 0x0000001d06317211 */ /* 0x000fe200010f0eff */
[----:B------:R-:W-:-:S04]  /*1b50*/  IMAD.SHL.U32 R29, R27, 0x2, RZ ;  /* 0x000000021b1d7824 */ /* 0x000fc800078e00ff */
[----:B------:R1:W-:Y:S01]  /*1b60*/  STL.64 [R1], R48 ;  /* 0x0000003001007387 */ /* 0x0003e20000100a00 */
[----:B-----5:R-:W-:Y:S01]  /*1b70*/  IADD3 R78, P2, P3, R29, UR4, R78 ;  /* 0x000000041d4e7c10 */ /* 0x020fe2000fb5e04e */
[----:B------:R-:W-:-:S03]  /*1b80*/  UMOV UR4, URZ ;  /* 0x000000ff00047c82 */ /* 0x000fc60008000000 */
[----:B------:R-:W-:Y:S02]  /*1b90*/  IADD3.X R0, PT, PT, R0, UR7, R79, P2, P3 ;  /* 0x0000000700007c10 */ /* 0x000fe400097e644f */
[-C--:B------:R-:W-:Y:S02]  /*1ba0*/  LEA R244, P2, R31, R78.reuse, 0x1 ;  /* 0x0000004e1ff47211 */ /* 0x080fe400078408ff */
[----:B------:R-:W-:Y:S02]  /*1bb0*/  LEA R242, P3, R33, R78, 0x1 ;  /* 0x0000004e21f27211 */ /* 0x000fe400078608ff */
[-C--:B------:R-:W-:Y:S01]  /*1bc0*/  LEA.HI.X.SX32 R245, R31, R0.reuse, 0x1, P2 ;  /* 0x000000001ff57211 */ /* 0x080fe200010f0eff */
[----:B-1----:R-:W-:Y:S01]  /*1bd0*/  IMAD R49, R2, 0x2, R11 ;  /* 0x0000000202317824 */ /* 0x002fe200078e020b */
[----:B------:R-:W-:Y:S02]  /*1be0*/  LEA.HI.X.SX32 R243, R33, R0, 0x1, P3 ;  /* 0x0000000021f37211 */ /* 0x000fe400018f0eff */
[----:B------:R-:W-:-:S02]  /*1bf0*/  LEA R236, P4, R35, R78, 0x1 ;  /* 0x0000004e23ec7211 */ /* 0x000fc400078808ff */
[C---:B------:R-:W-:Y:S02]  /*1c00*/  LEA R27, R2.reuse, R49, 0x1 ;  /* 0x00000031021b7211 */ /* 0x040fe400078e08ff */
[----:B------:R-:W-:Y:S02]  /*1c10*/  LEA.HI.X.SX32 R237, R35, R0, 0x1, P4 ;  /* 0x0000000023ed7211 */ /* 0x000fe400020f0eff */
[-C--:B------:R-:W-:Y:S01]  /*1c20*/  LEA R232, P2, R37, R78.reuse, 0x1 ;  /* 0x0000004e25e87211 */ /* 0x080fe200078408ff */
[C---:B------:R-:W-:Y:S01]  /*1c30*/  IMAD R29, R2.reuse, 0x2, R27 ;  /* 0x00000002021d7824 */ /* 0x040fe200078e021b */
[----:B------:R-:W-:Y:S02]  /*1c40*/  LEA R228, P3, R39, R78, 0x1 ;  /* 0x0000004e27e47211 */ /* 0x000fe400078608ff */
[----:B------:R-:W-:Y:S01]  /*1c50*/  LEA.HI.X.SX32 R233, R37, R0, 0x1, P2 ;  /* 0x0000000025e97211 */ /* 0x000fe200010f0eff */
[----:B------:R-:W-:Y:S01]  /*1c60*/  IMAD R51, R2, 0x2, R29 ;  /* 0x0000000202337824 */ /* 0x000fe200078e021d */
[----:B------:R-:W-:-:S02]  /*1c70*/  LEA R220, P2, R43, R78, 0x1 ;  /* 0x0000004e2bdc7211 */ /* 0x000fc400078408ff */
[----:B------:R-:W-:Y:S01]  /*1c80*/  LEA R224, P4, R41, R78, 0x1 ;  /* 0x0000004e29e07211 */ /* 0x000fe200078808ff */
[C---:B------:R-:W-:Y:S01]  /*1c90*/  IMAD R31, R2.reuse, 0x2, R51 ;  /* 0x00000002021f7824 */ /* 0x040fe200078e0233 */
[-C--:B------:R-:W-:Y:S02]  /*1ca0*/  LEA.HI.X.SX32 R229, R39, R0.reuse, 0x1, P3 ;  /* 0x0000000027e57211 */ /* 0x080fe400018f0eff */
[-C--:B------:R-:W-:Y:S01]  /*1cb0*/  LEA.HI.X.SX32 R221, R43, R0.reuse, 0x1, P2 ;  /* 0x000000002bdd7211 */ /* 0x080fe200010f0eff */
[C---:B------:R-:W-:Y:S01]  /*1cc0*/  IMAD R33, R2.reuse, 0x2, R31 ;  /* 0x0000000202217824 */ /* 0x040fe200078e021f */
[----:B------:R-:W-:Y:S02]  /*1cd0*/  LEA.HI.X.SX32 R225, R41, R0, 0x1, P4 ;  /* 0x0000000029e17211 */ /* 0x000fe400020f0eff */
[----:B------:R-:W-:Y:S02]  /*1ce0*/  LEA R216, P3, R45, R78, 0x1 ;  /* 0x0000004e2dd87211 */ /* 0x000fe400078608ff */
[----:B------:R-:W-:-:S02]  /*1cf0*/  LEA R35, R2, R33, 0x1 ;  /* 0x0000002102237211 */ /* 0x000fc400078e08ff */
[-C--:B------:R-:W-:Y:S02]  /*1d00*/  LEA R208, P2, R15, R78.reuse, 0x1 ;  /* 0x0000004e0fd07211 */ /* 0x080fe400078408ff */
[----:B------:R-:W-:Y:S01]  /*1d10*/  LEA R212, P4, R47, R78, 0x1 ;  /* 0x0000004e2fd47211 */ /* 0x000fe200078808ff */
[C---:B------:R-:W-:Y:S01]  /*1d20*/  IMAD R37, R2.reuse, 0x2, R35 ;  /* 0x0000000202257824 */ /* 0x040fe200078e0223 */
[-C--:B------:R-:W-:Y:S02]  /*1d30*/  LEA.HI.X.SX32 R217, R45, R0.reuse, 0x1, P3 ;  /* 0x000000002dd97211 */ /* 0x080fe400018f0eff */
[----:B------:R-:W-:Y:S01]  /*1d40*/  LEA.HI.X.SX32 R209, R15, R0, 0x1, P2 ;  /* 0x000000000fd17211 */ /* 0x000fe200010f0eff */
[C---:B------:R-:W-:Y:S01]  /*1d50*/  IMAD R39, R2.reuse, 0x2, R37 ;  /* 0x0000000202277824 */ /* 0x040fe200078e0225 */
[----:B------:R-:W-:Y:S02]  /*1d60*/  LEA R206, P3, R23, R78, 0x1 ;  /* 0x0000004e17ce7211 */ /* 0x000fe400078608ff */
[----:B------:R-:W-:Y:S01]  /*1d70*/  LEA.HI.X.SX32 R213, R47, R0, 0x1, P4 ;  /* 0x000000002fd57211 */ /* 0x000fe200020f0eff */
[----:B------:R-:W-:Y:S01]  /*1d80*/  IMAD R41, R2, 0x2, R39 ;  /* 0x0000000202297824 */ /* 0x000fe200078e0227 */
[----:B------:R-:W-:-:S02]  /*1d90*/  LEA R204, P4, R25, R78, 0x1 ;  /* 0x0000004e19cc7211 */ /* 0x000fc400078808ff */
[----:B------:R-:W-:Y:S01]  /*1da0*/  LEA.HI.X.SX32 R207, R23, R0, 0x1, P3 ;  /* 0x0000000017cf7211 */ /* 0x000fe200018f0eff */
[C---:B------:R-:W-:Y:S01]  /*1db0*/  IMAD R15, R2.reuse, 0x2, R41 ;  /* 0x00000002020f7824 */ /* 0x040fe200078e0229 */
[----:B------:R-:W-:Y:S02]  /*1dc0*/  LEA R200, P2, R9, R78, 0x1 ;  /* 0x0000004e09c87211 */ /* 0x000fe400078408ff */
[----:B------:R-:W-:Y:S02]  /*1dd0*/  LEA.HI.X.SX32 R205, R25, R0, 0x1, P4 ;  /* 0x0000000019cd7211 */ /* 0x000fe400020f0eff */
[C---:B------:R-:W-:Y:S02]  /*1de0*/  LEA R23, R2.reuse, R15, 0x1 ;  /* 0x0000000f02177211 */ /* 0x040fe400078e08ff */
        /* <DEDUP_REMOVED lines=8> */
[----:B------:R-:W-:Y:S02]  /*1e70*/  LEA R180, P3, R13, R78, 0x1 ;  /* 0x0000004e0db47211 */ /* 0x000fe400078608ff */
[-C--:B------:R-:W-:Y:S01]  /*1e80*/  LEA.HI.X.SX32 R183, R7, R0.reuse, 0x1, P2 ;  /* 0x0000000007b77211 */ /* 0x080fe200010f0eff */
[----:B------:R-:W-:Y:S01]  /*1e90*/  IMAD R7, R2, 0x2, R21 ;  /* 0x0000000202077824 */ /* 0x000fe200078e0215 */
[----:B------:R-:W-:-:S02]  /*1ea0*/  LEA.HI.X.SX32 R181, R13, R0, 0x1, P3 ;  /* 0x000000000db57211 */ /* 0x000fc400018f0eff */
[-C--:B------:R-:W-:Y:S01]  /*1eb0*/  LEA R178, P4, R17, R78.reuse, 0x1 ;  /* 0x0000004e11b27211 */ /* 0x080fe200078808ff */
[C---:B------:R-:W-:Y:S01]  /*1ec0*/  IMAD R13, R2.reuse, 0x2, R7 ;  /* 0x00000002020d7824 */ /* 0x040fe200078e0207 */
[----:B------:R-:W-:Y:S02]  /*1ed0*/  LEA R176, P2, R3, R78, 0x1 ;  /* 0x0000004e03b07211 */ /* 0x000fe400078408ff */
[-C--:B------:R-:W-:Y:S02]  /*1ee0*/  LEA.HI.X.SX32 R179, R17, R0.reuse, 0x1, P4 ;  /* 0x0000000011b37211 */ /* 0x080fe400020f0eff */
[----:B------:R-:W-:Y:S02]  /*1ef0*/  LEA.HI.X.SX32 R177, R3, R0, 0x1, P2 ;  /* 0x0000000003b17211 */ /* 0x000fe400010f0eff */
[----:B------:R-:W-:Y:S02]  /*1f00*/  LEA R172, P4, R11, R78, 0x1 ;  /* 0x0000004e0bac7211 */ /* 0x000fe400078808ff */
[----:B------:R-:W-:-:S02]  /*1f10*/  LEA R3, R2, R13, 0x1 ;  /* 0x0000000d02037211 */ /* 0x000fc400078e08ff */
[----:B------:R-:W-:Y:S02]  /*1f20*/  LEA.HI.X.SX32 R173, R11, R0, 0x1, P4 ;  /* 0x000000000bad7211 */ /* 0x000fe400020f0eff */
[-C--:B------:R-:W-:Y:S01]  /*1f30*/  LEA R174, P3, R5, R78.reuse, 0x1 ;  /* 0x0000004e05ae7211 */ /* 0x080fe200078608ff */
[C---:B------:R-:W-:Y:S01]  /*1f40*/  IMAD R11, R2.reuse, 0x2, R3 ;  /* 0x00000002020b7824 */ /* 0x040fe200078e0203 */
[----:B------:R-:W-:Y:S02]  /*1f50*/  LEA R166, P4, R29, R78, 0x1 ;  /* 0x0000004e1da67211 */ /* 0x000fe400078808ff */
[----:B------:R-:W-:Y:S01]  /*1f60*/  LEA.HI.X.SX32 R175, R5, R0, 0x1, P3 ;  /* 0x0000000005af7211 */ /* 0x000fe200018f0eff */
[C---:B------:R-:W-:Y:S01]  /*1f70*/  IMAD R43, R2.reuse, 0x2, R11 ;  /* 0x00000002022b7824 */ /* 0x040fe200078e020b */
[----:B------:R-:W-:Y:S02]  /*1f80*/  LEA R168, P3, R27, R78, 0x1 ;  /* 0x0000004e1ba87211 */ /* 0x000fe400078608ff */
[----:B------:R-:W-:Y:S01]  /*1f90*/  LEA.HI.X.SX32 R167, R29, R0, 0x1, P4 ;  /* 0x000000001da77211 */ /* 0x000fe200020f0eff */
[----:B------:R-:W-:Y:S01]  /*1fa0*/  IMAD R45, R2, 0x2, R43 ;  /* 0x00000002022d7824 */ /* 0x000fe200078e022b */
[----:B------:R-:W-:-:S02]  /*1fb0*/  LEA R170, P2, R49, R78, 0x1 ;  /* 0x0000004e31aa7211 */ /* 0x000fc400078408ff */
[----:B------:R-:W-:Y:S01]  /*1fc0*/  LEA R160, P4, R33, R78, 0x1 ;  /* 0x0000004e21a07211 */ /* 0x000fe200078808ff */
[----:B------:R-:W-:Y:S01]  /*1fd0*/  IMAD R47, R2, 0x2, R45 ;  /* 0x00000002022f7824 */ /* 0x000fe200078e022d */
[----:B------:R-:W-:Y:S02]  /*1fe0*/  LEA.HI.X.SX32 R169, R27, R0, 0x1, P3 ;  /* 0x000000001ba97211 */ /* 0x000fe400018f0eff */
[----:B------:R-:W-:Y:S02]  /*1ff0*/  LEA R162, P3, R31, R78, 0x1 ;  /* 0x0000004e1fa27211 */ /* 0x000fe400078608ff */
[-C--:B------:R-:W-:Y:S02]  /*2000*/  LEA.HI.X.SX32 R171, R49, R0.reuse, 0x1, P2 ;  /* 0x0000000031ab7211 */ /* 0x080fe400010f0eff */
[----:B------:R-:W-:Y:S02]  /*2010*/  LEA.HI.X.SX32 R161, R33, R0, 0x1, P4 ;  /* 0x0000000021a17211 */ /* 0x000fe400020f0eff */
[----:B------:R-:W-:-:S02]  /*2020*/  LEA R154, P4, R39, R78, 0x1 ;  /* 0x0000004e279a7211 */ /* 0x000fc400078808ff */
[C---:B------:R-:W-:Y:S02]  /*2030*/  LEA R49, R2.reuse, R47, 0x1 ;  /* 0x0000002f02317211 */ /* 0x040fe400078e08ff */
[----:B------:R-:W-:Y:S02]  /*2040*/  LEA.HI.X.SX32 R163, R31, R0, 0x1, P3 ;  /* 0x000000001fa37211 */ /* 0x000fe400018f0eff */
[-C--:B------:R-:W-:Y:S02]  /*2050*/  LEA R156, P3, R37, R78.reuse, 0x1 ;  /* 0x0000004e259c7211 */ /* 0x080fe400078608ff */
[----:B------:R-:W-:Y:S02]  /*2060*/  LEA R164, P2, R51, R78, 0x1 ;  /* 0x0000004e33a47211 */ /* 0x000fe400078408ff */
[-C--:B------:R-:W-:Y:S01]  /*2070*/  LEA.HI.X.SX32 R155, R39, R0.reuse, 0x1, P4 ;  /* 0x00000000279b7211 */ /* 0x080fe200020f0eff */
[----:B------:R-:W-:Y:S01]  /*2080*/  IMAD R39, R2, 0x2, R49 ;  /* 0x0000000202277824 */ /* 0x000fe200078e0231 */
[----:B------:R-:W-:-:S02]  /*2090*/  LEA.HI.X.SX32 R157, R37, R0, 0x1, P3 ;  /* 0x00000000259d7211 */ /* 0x000fc400018f0eff */
[----:B------:R-:W-:Y:S01]  /*20a0*/  LEA.HI.X.SX32 R165, R51, R0, 0x1, P2 ;  /* 0x0000000033a57211 */ /* 0x000fe200010f0eff */
[C---:B------:R-:W-:Y:S01]  /*20b0*/  IMAD R51, R2.reuse, 0x2, R39 ;  /* 0x0000000202337824 */ /* 0x040fe200078e0227 */
[-C--:B------:R-:W-:Y:S02]  /*20c0*/  LEA R150, P3, R15, R78.reuse, 0x1 ;  /* 0x0000004e0f967211 */ /* 0x080fe400078608ff */
[----:B------:R-:W-:Y:S02]  /*20d0*/  LEA R16, P4, R23, R78, 0x1 ;  /* 0x0000004e17107211 */ /* 0x000fe400078808ff */
[-C--:B------:R-:W-:Y:S01]  /*20e0*/  LEA.HI.X.SX32 R151, R15, R0.reuse, 0x1, P3 ;  /* 0x000000000f977211 */ /* 0x080fe200018f0eff */
[C---:B------:R-:W-:Y:S01]  /*20f0*/  IMAD R15, R2.reuse, 0x2, R51 ;  /* 0x00000002020f7824 */ /* 0x040fe200078e0233 */
[----:B------:R-:W-:Y:S02]  /*2100*/  LEA.HI.X.SX32 R17, R23, R0, 0x1, P4 ;  /* 0x0000000017117211 */ /* 0x000fe400020f0eff */
[-C--:B------:R-:W-:Y:S01]  /*2110*/  LEA R22, P4, R7, R78.reuse, 0x1 ;  /* 0x0000004e07167211 */ /* 0x080fe200078808ff */
[----:B------:R-:W-:Y:S01]  /*2120*/  IMAD R53, R2, 0x2, R15 ;  /* 0x0000000202357824 */ /* 0x000fe200078e020f */
[----:B------:R-:W-:-:S02]  /*2130*/  LEA R158, P2, R35, R78, 0x1 ;  /* 0x0000004e239e7211 */ /* 0x000fc400078408ff */
[----:B------:R-:W-:Y:S02]  /*2140*/  LEA.HI.X.SX32 R23, R7, R0, 0x1, P4 ;  /* 0x0000000007177211 */ /* 0x000fe400020f0eff */
[C---:B------:R-:W-:Y:S02]  /*2150*/  LEA R7, R2.reuse, R53, 0x1 ;  /* 0x0000003502077211 */ /* 0x040fe400078e08ff */
[----:B------:R-:W-:Y:S02]  /*2160*/  LEA R20, P3, R21, R78, 0x1 ;  /* 0x0000004e15147211 */ /* 0x000fe400078608ff */
        /* <DEDUP_REMOVED lines=8> */
[-C--:B------:R-:W-:Y:S02]  /*21f0*/  LEA R18, P2, R9, R78.reuse, 0x1 ;  /* 0x0000004e09127211 */ /* 0x080fe400078408ff */
[----:B------:R-:W-:Y:S02]  /*2200*/  LEA R28, P4, R11, R78, 0x1 ;  /* 0x0000004e0b1c7211 */ /* 0x000fe400078808ff */
[-C--:B------:R-:W-:Y:S01]  /*2210*/  LEA.HI.X.SX32 R27, R3, R0.reuse, 0x1, P3 ;  /* 0x00000000031b7211 */ /* 0x080fe200018f0eff */
[----:B------:R-:W-:Y:S01]  /*2220*/  IMAD R3, R2, 0x2, R57 ;  /* 0x0000000202037824 */ /* 0x000fe200078e0239 */
[----:B------:R-:W-:Y:S02]  /*2230*/  LEA.HI.X.SX32 R19, R9, R0, 0x1, P2 ;  /* 0x0000000009137211 */ /* 0x000fe400010f0eff */
[----:B------:R-:W-:-:S02]  /*2240*/  LEA R24, P2, R13, R78, 0x1 ;  /* 0x0000004e0d187211 */ /* 0x000fc400078408ff */
[----:B------:R-:W-:Y:S02]  /*2250*/  LEA.HI.X.SX32 R29, R11, R0, 0x1, P4 ;  /* 0x000000000b1d7211 */ /* 0x000fe400020f0eff */
[----:B------:R-:W-:Y:S02]  /*2260*/  LEA R34, P4, R47, R78, 0x1 ;  /* 0x0000004e2f227211 */ /* 0x000fe400078808ff */
[C---:B------:R-:W-:Y:S02]  /*2270*/  LEA R11, R2.reuse, R3, 0x1 ;  /* 0x00000003020b7211 */ /* 0x040fe400078e08ff */
[----:B------:R-:W-:Y:S02]  /*2280*/  LEA.HI.X.SX32 R25, R13, R0, 0x1, P2 ;  /* 0x000000000d197211 */ /* 0x000fe400010f0eff */
[----:B------:R-:W-:Y:S01]  /*2290*/  LEA R30, P2, R43, R78, 0x1 ;  /* 0x0000004e2b1e7211 */ /* 0x000fe200078408ff */
[----:B------:R-:W-:Y:S01]  /*22a0*/  IMAD R13, R2, 0x2, R11 ;  /* 0x00000002020d7824 */ /* 0x000fe200078e020b */
[----:B------:R-:W-:-:S02]  /*22b0*/  LEA.HI.X.SX32 R35, R47, R0, 0x1, P4 ;  /* 0x000000002f237211 */ /* 0x000fc400020f0eff */
[----:B------:R-:W-:Y:S01]  /*22c0*/  LEA R40, P4, R51, R78, 0x1 ;  /* 0x0000004e33287211 */ /* 0x000fe200078808ff */
[----:B------:R-:W-:Y:S01]  /*22d0*/  IMAD R6, R2, 0x2, R13 ;  /* 0x0000000202067824 */ /* 0x000fe200078e020d */
[----:B------:R-:W-:Y:S02]  /*22e0*/  LEA.HI.X.SX32 R31, R43, R0, 0x1, P2 ;  /* 0x000000002b1f7211 */ /* 0x000fe400010f0eff */
[----:B------:R-:W-:Y:S02]  /*22f0*/  LEA R36, P2, R49, R78, 0x1 ;  /* 0x0000004e31247211 */ /* 0x000fe400078408ff */
[----:B------:R-:W-:Y:S02]  /*2300*/  LEA.HI.X.SX32 R41, R51, R0, 0x1, P4 ;  /* 0x0000000033297211 */ /* 0x000fe400020f0eff */
[-C--:B------:R-:W-:Y:S02]  /*2310*/  LEA R46, P4, R7, R78.reuse, 0x1 ;  /* 0x0000004e072e7211 */ /* 0x080fe400078808ff */
[----:B------:R-:W-:-:S02]  /*2320*/  LEA R32, P3, R45, R78, 0x1 ;  /* 0x0000004e2d207211 */ /* 0x000fc400078608ff */
[----:B------:R-:W-:Y:S02]  /*2330*/  LEA.HI.X.SX32 R37, R49, R0, 0x1, P2 ;  /* 0x0000000031257211 */ /* 0x000fe400010f0eff */
[----:B------:R-:W-:Y:S02]  /*2340*/  LEA R42, P2, R15, R78, 0x1 ;  /* 0x0000004e0f2a7211 */ /* 0x000fe400078408ff */
[-C--:B------:R-:W-:Y:S01]  /*2350*/  LEA.HI.X.SX32 R47, R7, R0.reuse, 0x1, P4 ;  /* 0x00000000072f7211 */ /* 0x080fe200020f0eff */
[C---:B------:R-:W-:Y:S01]  /*2360*/  IMAD R7, R2.reuse, 0x2, R6 ;  /* 0x0000000202077824 */ /* 0x040fe200078e0206 */
[----:B------:R-:W-:Y:S02]  /*2370*/  LEA.HI.X.SX32 R33, R45, R0, 0x1, P3 ;  /* 0x000000002d217211 */ /* 0x000fe400018f0eff */
[----:B------:R-:W-:Y:S01]  /*2380*/  LEA R38, P3, R39, R78, 0x1 ;  /* 0x0000004e27267211 */ /* 0x000fe200078608ff */
[----:B------:R-:W-:Y:S01]  /*2390*/  IMAD R9, R2, 0x2, R7 ;  /* 0x0000000202097824 */ /* 0x000fe200078e0207 */
[----:B------:R-:W-:Y:S01]  /*23a0*/  LEA.HI.X.SX32 R43, R15, R0, 0x1, P2 ;  /* 0x000000000f2b7211 */ /* 0x000fe200010f0eff */
[----:B------:R-:W-:Y:S01]  /*23b0*/  IMAD.MOV.U32 R15, RZ, RZ, 0x3f800000 ;  /* 0x3f800000ff0f7424 */ /* 0x000fe200078e00ff */
[----:B------:R-:W-:-:S02]  /*23c0*/  LEA R48, P2, R5, R78, 0x1 ;  /* 0x0000004e05307211 */ /* 0x000fc400078408ff */
[----:B------:R-:W-:Y:S02]  /*23d0*/  LEA.HI.X.SX32 R39, R39, R0, 0x1, P3 ;  /* 0x0000000027277211 */ /* 0x000fe400018f0eff */
[----:B------:R-:W-:Y:S02]  /*23e0*/  LEA R44, P3, R53, R78, 0x1 ;  /* 0x0000004e352c7211 */ /* 0x000fe400078608ff */
[-C--:B------:R-:W-:Y:S02]  /*23f0*/  LEA.HI.X.SX32 R49, R5, R0.reuse, 0x1, P2 ;  /* 0x0000000005317211 */ /* 0x080fe400010f0eff */
[C---:B------:R-:W-:Y:S02]  /*2400*/  LEA R5, R2.reuse, R9, 0x1 ;  /* 0x0000000902057211 */ /* 0x040fe400078e08ff */
[----:B------:R-:W-:Y:S02]  /*2410*/  LEA.HI.X.SX32 R45, R53, R0, 0x1, P3 ;  /* 0x00000000352d7211 */ /* 0x000fe400018f0eff */
[-C--:B------:R-:W-:Y:S01]  /*2420*/  LEA R50, P3, R55, R78.reuse, 0x1 ;  /* 0x0000004e37327211 */ /* 0x080fe200078608ff */
[----:B------:R-:W-:Y:S01]  /*2430*/  IMAD R4, R2, 0x2, R5 ;  /* 0x0000000202047824 */ /* 0x000fe200078e0205 */
[----:B------:R-:W-:-:S02]  /*2440*/  LEA R54, P2, R3, R78, 0x1 ;  /* 0x0000004e03367211 */ /* 0x000fc400078408ff */
[----:B------:R-:W-:Y:S02]  /*2450*/  LEA R52, P4, R57, R78, 0x1 ;  /* 0x0000004e39347211 */ /* 0x000fe400078808ff */
[----:B------:R-:W-:Y:S02]  /*2460*/  LEA.HI.X.SX32 R51, R55, R0, 0x1, P3 ;  /* 0x0000000037337211 */ /* 0x000fe400018f0eff */
[----:B------:R-:W-:Y:S02]  /*2470*/  LEA R56, P3, R11, R78, 0x1 ;  /* 0x0000004e0b387211 */ /* 0x000fe400078608ff */
[-C--:B------:R-:W-:Y:S01]  /*2480*/  LEA.HI.X.SX32 R55, R3, R0.reuse, 0x1, P2 ;  /* 0x0000000003377211 */ /* 0x080fe200010f0eff */
[C---:B------:R-:W-:Y:S01]  /*2490*/  IMAD R3, R2.reuse, 0x2, R4 ;  /* 0x0000000202037824 */ /* 0x040fe200078e0204 */
[-C--:B------:R-:W-:Y:S02]  /*24a0*/  LEA.HI.X.SX32 R53, R57, R0.reuse, 0x1, P4 ;  /* 0x0000000039357211 */ /* 0x080fe400020f0eff */
[----:B------:R-:W-:Y:S01]  /*24b0*/  LEA.HI.X.SX32 R57, R11, R0, 0x1, P3 ;  /* 0x000000000b397211 */ /* 0x000fe200018f0eff */
[----:B------:R-:W-:Y:S01]  /*24c0*/  IMAD R8, R2, 0x2, R3 ;  /* 0x0000000202087824 */ /* 0x000fe200078e0203 */
[----:B------:R-:W-:-:S02]  /*24d0*/  LEA R62, P3, R7, R78, 0x1 ;  /* 0x0000004e073e7211 */ /* 0x000fc400078608ff */
[----:B------:R-:W-:Y:S02]  /*24e0*/  LEA R58, P4, R13, R78, 0x1 ;  /* 0x0000004e0d3a7211 */ /* 0x000fe400078808ff */
[----:B------:R-:W-:Y:S01]  /*24f0*/  LEA.HI.X.SX32 R63, R7, R0, 0x1, P3 ;  /* 0x00000000073f7211 */ /* 0x000fe200018f0eff */
[----:B------:R-:W-:Y:S01]  /*2500*/  IMAD R7, R2, 0x2, R8 ;  /* 0x0000000202077824 */ /* 0x000fe200078e0208 */
[C---:B------:R-:W-:Y:S02]  /*2510*/  LEA R60, P2, R6.reuse, R78, 0x1 ;  /* 0x0000004e063c7211 */ /* 0x040fe400078408ff */
[----:B------:R-:W-:Y:S02]  /*2520*/  LEA.HI.X.SX32 R59, R13, R0, 0x1, P4 ;  /* 0x000000000d3b7211 */ /* 0x000fe400020f0eff */
[----:B------:R-:W-:Y:S02]  /*2530*/  LEA R64, P4, R9, R78, 0x1 ;  /* 0x0000004e09407211 */ /* 0x000fe400078808ff */
[----:B------:R-:W-:-:S02]  /*2540*/  LEA.HI.X.SX32 R61, R6, R0, 0x1, P2 ;  /* 0x00000000063d7211 */ /* 0x000fc400010f0eff */
[C---:B------:R-:W-:Y:S02]  /*2550*/  LEA R6, R2.reuse, R7, 0x1 ;  /* 0x0000000702067211 */ /* 0x040fe400078e08ff */
[----:B------:R-:W-:Y:S01]  /*2560*/  LEA.HI.X.SX32 R65, R9, R0, 0x1, P4 ;  /* 0x0000000009417211 */ /* 0x000fe200020f0eff */
[----:B------:R-:W-:Y:S01]  /*2570*/  IMAD.MOV.U32 R9, RZ, RZ, -0x800000 ;  /* 0xff800000ff097424 */ /* 0x000fe200078e00ff */
[-C--:B------:R-:W-:Y:S01]  /*2580*/  LEA R66, P2, R5, R78.reuse, 0x1 ;  /* 0x0000004e05427211 */ /* 0x080fe200078408ff */
[----:B------:R-:W-:Y:S01]  /*2590*/  IMAD R2, R2, 0x2, R6 ;  /* 0x0000000202027824 */ /* 0x000fe200078e0206 */
[-C--:B------:R-:W-:Y:S02]  /*25a0*/  LEA R68, P3, R4, R78.reuse, 0x1 ;  /* 0x0000004e04447211 */ /* 0x080fe400078608ff */
[----:B------:R-:W-:Y:S02]  /*25b0*/  LEA R70, P4, R3, R78, 0x1 ;  /* 0x0000004e03467211 */ /* 0x000fe400078808ff */
[----:B------:R-:W-:-:S02]  /*25c0*/  LEA.HI.X.SX32 R67, R5, R0, 0x1, P2 ;  /* 0x0000000005437211 */ /* 0x000fc400010f0eff */
[-C--:B------:R-:W-:Y:S02]  /*25d0*/  LEA.HI.X.SX32 R69, R4, R0.reuse, 0x1, P3 ;  /* 0x0000000004457211 */ /* 0x080fe400018f0eff */
[----:B------:R-:W-:Y:S02]  /*25e0*/  LEA.HI.X.SX32 R71, R3, R0, 0x1, P4 ;  /* 0x0000000003477211 */ /* 0x000fe400020f0eff */
[-C--:B------:R-:W-:Y:S02]  /*25f0*/  LEA R72, P2, R8, R78.reuse, 0x1 ;  /* 0x0000004e08487211 */ /* 0x080fe400078408ff */
[-C--:B------:R-:W-:Y:S02]  /*2600*/  LEA R74, P3, R7, R78.reuse, 0x1 ;  /* 0x0000004e074a7211 */ /* 0x080fe400078608ff */
[-C--:B------:R-:W-:Y:S02]  /*2610*/  LEA R76, P4, R6, R78.reuse, 0x1 ;  /* 0x0000004e064c7211 */ /* 0x080fe400078808ff */
[----:B------:R-:W-:-:S02]  /*2620*/  LEA R78, P5, R2, R78, 0x1 ;  /* 0x0000004e024e7211 */ /* 0x000fc400078a08ff */
[-C--:B------:R-:W-:Y:S01]  /*2630*/  LEA.HI.X.SX32 R73, R8, R0.reuse, 0x1, P2 ;  /* 0x0000000008497211 */ /* 0x080fe200010f0eff */
[----:B------:R-:W-:Y:S01]  /*2640*/  IMAD.MOV.U32 R8, RZ, RZ, -0x800000 ;  /* 0xff800000ff087424 */ /* 0x000fe200078e00ff */
[-C--:B------:R-:W-:Y:S02]  /*2650*/  LEA.HI.X.SX32 R75, R7, R0.reuse, 0x1, P3 ;  /* 0x00000000074b7211 */ /* 0x080fe400018f0eff */
[-C--:B------:R-:W-:Y:S02]  /*2660*/  LEA.HI.X.SX32 R77, R6, R0.reuse, 0x1, P4 ;  /* 0x00000000064d7211 */ /* 0x080fe400020f0eff */
[----:B------:R-:W-:Y:S02]  /*2670*/  CS2R R6, SRZ ;  /* 0x0000000000067805 */ /* 0x000fe4000001ff00 */
[----:B------:R-:W-:Y:S01]  /*2680*/  LEA.HI.X.SX32 R79, R2, R0, 0x1, P5 ;  /* 0x00000000024f7211 */ /* 0x000fe200028f0eff */
[----:B------:R-:W-:Y:S01]  /*2690*/  IMAD.MOV.U32 R2, RZ, RZ, -0x800000 ;  /* 0xff800000ff027424 */ /* 0x000fe200078e00ff */
[----:B0-----:R-:W-:-:S07]  /*26a0*/  MOV R3, 0xff800000 ;  /* 0xff80000000037802 */ /* 0x001fce0000000f00 */
.L_x_1:
[----:B------:R-:W2:Y:S04]  /*26b0*/  LDL.64 R12, [R1+0x1c0] ;  /* 0x0001c000010c7983 */ /* 0x000ea80000100a00 */
[----:B------:R-:W3:Y:S04]  /*26c0*/  LDL.64 R106, [R1+0x1b8] ;  /* 0x0001b800016a7983 */ /* 0x000ee80000100a00 */
[----:B------:R-:W4:Y:S04]  /*26d0*/  LDL.64 R124, [R1+0x198] ;  /* 0x00019800017c7983 */ /* 0x000f280000100a00 */
[----:B------:R-:W5:Y:S04]  /*26e0*/  LDL.64 R120, [R1+0x180] ;  /* 0x0001800001787983 */ /* 0x000f680000100a00 */
        /* <DEDUP_REMOVED lines=34> */
[----:B------:R-:W5:Y:S01]  /*2910*/  LDL.64 R214, [R1+0x48] ;  /* 0x0000480001d67983 */ /* 0x000f620000100a00 */
[----:B--2---:R-:W-:-:S04]  /*2920*/  IMAD.WIDE R12, R7, 0x2, R12 ;  /* 0x00000002070c7825 */ /* 0x004fc800078e020c */
[C---:B---3--:R-:W-:Y:S01]  /*2930*/  IMAD.WIDE R110, R7.reuse, 0x2, R106 ;  /* 0x00000002076e7825 */ /* 0x048fe200078e026a */
[----:B------:R4:W2:Y:S04]  /*2940*/  LDG.E.U16 R138, desc[UR10][R12.64] ;  /* 0x0000000a0c8a7981 */ /* 0x0008a8000c1e1500 */
[----:B------:R-:W3:Y:S04]  /*2950*/  LDL.64 R106, [R1+0x158] ;  /* 0x00015800016a7983 */ /* 0x000ee80000100a00 */
[----:B------:R-:W2:Y:S01]  /*2960*/  LDG.E.U16 R110, desc[UR10][R110.64] ;  /* 0x0000000a6e6e7981 */ /* 0x000ea2000c1e1500 */
[----:B----4-:R-:W-:-:S03]  /*2970*/  IMAD.WIDE R12, R7, 0x2, R124 ;  /* 0x00000002070c7825 */ /* 0x010fc600078e027c */
[----:B------:R-:W4:Y:S01]  /*2980*/  LDL.64 R124, [R1+0x128] ;  /* 0x00012800017c7983 */ /* 0x000f220000100a00 */
[----:B-----5:R-:W-:-:S03]  /*2990*/  IMAD.WIDE R82, R7, 0x2, R82 ;  /* 0x0000000207527825 */ /* 0x020fc600078e0252 */
[----:B------:R0:W5:Y:S01]  /*29a0*/  LDG.E.U16 R111, desc[UR10][R12.64] ;  /* 0x0000000a0c6f7981 */ /* 0x000162000c1e1500 */
[----:B------:R-:W-:-:S03]  /*29b0*/  IMAD.WIDE R86, R7, 0x2, R86 ;  /* 0x0000000207567825 */ /* 0x000fc600078e0256 */
[----:B------:R-:W2:Y:S01]  /*29c0*/  LDG.E.U16 R139, desc[UR10][R82.64] ;  /* 0x0000000a528b7981 */ /* 0x000ea2000c1e1500 */
[----:B------:R-:W-:-:S04]  /*29d0*/  IMAD.WIDE R80, R7, 0x2, R80 ;  /* 0x0000000207507825 */ /* 0x000fc800078e0250 */
[C---:B0-----:R-:W-:Y:S02]  /*29e0*/  IMAD.WIDE R12, R7.reuse, 0x2, R120 ;  /* 0x00000002070c7825 */ /* 0x041fe400078e0278 */
[----:B------:R-:W2:Y:S04]  /*29f0*/  LDL.64 R120, [R1+0x120] ;  /* 0x0001200001787983 */ /* 0x000ea80000100a00 */
[----:B------:R0:W5:Y:S04]  /*2a00*/  LDG.E.U16 R82, desc[UR10][R86.64] ;  /* 0x0000000a56527981 */ /* 0x000168000c1e1500 */
[----:B------:R1:W5:Y:S01]  /*2a10*/  LDG.E.U16 R83, desc[UR10][R80.64] ;  /* 0x0000000a50537981 */ /* 0x000362000c1e1500 */
[----:B0-----:R-:W-:-:S03]  /*2a20*/  IMAD.WIDE R86, R7, 0x2, R118 ;  /* 0x0000000207567825 */ /* 0x001fc600078e0276 */
[----:B------:R-:W5:Y:S01]  /*2a30*/  LDL.64 R118, [R1+0x110] ;  /* 0x0001100001767983 */ /* 0x000f620000100a00 */
[----:B-1----:R-:W-:-:S03]  /*2a40*/  IMAD.WIDE R80, R7, 0x2, R126 ;  /* 0x0000000207507825 */ /* 0x002fc600078e027e */
[----:B------:R-:W5:Y:S01]  /*2a50*/  LDL.64 R126, [R1+0x118] ;  /* 0x00011800017e7983 */ /* 0x000f620000100a00 */
[----:B------:R-:W-:-:S03]  /*2a60*/  IMAD.WIDE R4, R7, 0x2, R4 ;  /* 0x0000000207047825 */ /* 0x000fc600078e0204 */
[----:B------:R-:W5:Y:S01]  /*2a70*/  LDG.E.U16 R86, desc[UR10][R86.64] ;  /* 0x0000000a56567981 */ /* 0x000f62000c1e1500 */
[----:B------:R-:W-:-:S03]  /*2a80*/  IMAD.WIDE R84, R7, 0x2, R84 ;  /* 0x0000000207547825 */ /* 0x000fc600078e0254 */
[----:B------:R-:W5:Y:S01]  /*2a90*/  LDG.E.U16 R5, desc[UR10][R4.64] ;  /* 0x0000000a04057981 */ /* 0x000f62000c1e1500 */
[----:B------:R-:W-:-:S03]  /*2aa0*/  IMAD.WIDE R104, R7, 0x2, R104 ;  /* 0x0000000207687825 */ /* 0x000fc600078e0268 */
[----:B------:R-:W5:Y:S01]  /*2ab0*/  LDG.E.U16 R84, desc[UR10][R84.64] ;  /* 0x0000000a54547981 */ /* 0x000f62000c1e1500 */
[----:B------:R-:W-:-:S03]  /*2ac0*/  IMAD.WIDE R108, R7, 0x2, R108 ;  /* 0x00000002076c7825 */ /* 0x000fc600078e026c */
[----:B------:R0:W5:Y:S01]  /*2ad0*/  LDG.E.U16 R4, desc[UR10][R80.64] ;  /* 0x0000000a50047981 */ /* 0x000162000c1e1500 */
[----:B------:R-:W-:-:S03]  /*2ae0*/  IMAD.WIDE R112, R7, 0x2, R112 ;  /* 0x0000000207707825 */ /* 0x000fc600078e0270 */
[----:B------:R1:W5:Y:S04]  /*2af0*/  LDG.E.U16 R85, desc[UR10][R104.64] ;  /* 0x0000000a68557981 */ /* 0x000368000c1e1500 */
[----:B------:R-:W5:Y:S01]  /*2b00*/  LDG.E.U16 R112, desc[UR10][R112.64] ;  /* 0x0000000a70707981 */ /* 0x000f62000c1e1500 */
[----:B0-----:R-:W-:-:S03]  /*2b10*/  IMAD.WIDE R80, R7, 0x2, R122 ;  /* 0x0000000207507825 */ /* 0x001fc600078e027a */
[----:B------:R0:W5:Y:S01]  /*2b20*/  LDG.E.U16 R122, desc[UR10][R108.64] ;  /* 0x0000000a6c7a7981 */ /* 0x000162000c1e1500 */
[----:B-1----:R-:W-:-:S03]  /*2b30*/  IMAD.WIDE R104, R7, 0x2, R116 ;  /* 0x0000000207687825 */ /* 0x002fc600078e0274 */
[----:B------:R-:W5:Y:S04]  /*2b40*/  LDL.64 R116, [R1+0xf8] ;  /* 0x0000f80001747983 */ /* 0x000f680000100a00 */
[----:B------:R1:W5:Y:S01]  /*2b50*/  LDG.E.U16 R123, desc[UR10][R12.64] ;  /* 0x0000000a0c7b7981 */ /* 0x000362000c1e1500 */
[----:B0-----:R-:W-:-:S03]  /*2b60*/  IMAD.WIDE R108, R7, 0x2, R136 ;  /* 0x00000002076c7825 */ /* 0x001fc600078e0288 */
[----:B------:R-:W5:Y:S04]  /*2b70*/  LDL.64 R136, [R1+0xc0] ;  /* 0x0000c00001887983 */ /* 0x000f680000100a00 */
[----:B------:R0:W5:Y:S01]  /*2b80*/  LDG.E.U16 R87, desc[UR10][R104.64] ;  /* 0x0000000a68577981 */ /* 0x000162000c1e1500 */
[----:B-1----:R-:W-:-:S03]  /*2b90*/  IMAD.WIDE R12, R7, 0x2, R140 ;  /* 0x00000002070c7825 */ /* 0x002fc600078e028c */
[----:B------:R-:W5:Y:S01]  /*2ba0*/  LDG.E.U16 R81, desc[UR10][R80.64] ;  /* 0x0000000a50517981 */ /* 0x000f62000c1e1500 */
[----:B------:R-:W-:-:S03]  /*2bb0*/  IMAD.WIDE R114, R7, 0x2, R114 ;  /* 0x0000000207727825 */ /* 0x000fc600078e0272 */
[----:B------:R-:W5:Y:S01]  /*2bc0*/  LDG.E.U16 R13, desc[UR10][R12.64] ;  /* 0x0000000a0c0d7981 */ /* 0x000f62000c1e1500 */
[----:B0-----:R-:W-:-:S03]  /*2bd0*/  IMAD.WIDE R104, R7, 0x2, R128 ;  /* 0x0000000207687825 */ /* 0x001fc600078e0280 */
[----:B------:R-:W5:Y:S04]  /*2be0*/  LDL.64 R128, [R1+0xe0] ;  /* 0x0000e00001807983 */ /* 0x000f680000100a00 */
[----:B------:R0:W5:Y:S04]  /*2bf0*/  LDG.E.U16 R80, desc[UR10][R114.64] ;  /* 0x0000000a72507981 */ /* 0x000168000c1e1500 */
[----:B------:R-:W5:Y:S04]  /*2c00*/  LDL.64 R140, [R1+0x40] ;  /* 0x00004000018c7983 */ /* 0x000f680000100a00 */
[----:B------:R-:W5:Y:S01]  /*2c10*/  LDG.E.U16 R104, desc[UR10][R104.64] ;  /* 0x0000000a68687981 */ /* 0x000f62000c1e1500 */
[----:B0-----:R-:W-:-:S03]  /*2c20*/  IMAD.WIDE R114, R7, 0x2, R134 ;  /* 0x0000000207727825 */ /* 0x001fc600078e0286 */
[----:B------:R-:W5:Y:S04]  /*2c30*/  LDL.64 R134, [R1] ;  /* 0x0000000001867983 */ /* 0x000f680000100a00 */
[----:B------:R-:W5:Y:S01]  /*2c40*/  LDG.E.U16 R114, desc[UR10][R114.64] ;  /* 0x0000000a72727981 */ /* 0x000f62000c1e1500 */
[----:B---3--:R-:W-:-:S05]  /*2c50*/  IMAD.WIDE R106, R7, 0x2, R106 ;  /* 0x00000002076a7825 */ /* 0x008fca00078e026a */
[----:B------:R4:W3:Y:S02]  /*2c60*/  LDG.E.U16 R113, desc[UR10][R106.64] ;  /* 0x0000000a6a717981 */ /* 0x0008e4000c1e1500 */
[----:B----4-:R-:W-:-:S05]  /*2c70*/  IMAD.WIDE R106, R7, 0x2, R124 ;  /* 0x00000002076a7825 */ /* 0x010fca00078e027c */
[----:B------:R0:W4:Y:S01]  /*2c80*/  LDG.E.U16 R12, desc[UR10][R106.64] ;  /* 0x0000000a6a0c7981 */ /* 0x000122000c1e1500 */
[----:B--2---:R-:W-:-:S03]  /*2c90*/  IMAD.WIDE R124, R7, 0x2, R120 ;  /* 0x00000002077c7825 */ /* 0x004fc600078e0278 */
[----:B------:R1:W2:Y:S01]  /*2ca0*/  LDG.E.U16 R121, desc[UR10][R108.64] ;  /* 0x0000000a6c797981 */ /* 0x0002a2000c1e1500 */
[----:B0-----:R-:W-:-:S03]  /*2cb0*/  IMAD.WIDE R106, R7, 0x2, R132 ;  /* 0x00000002076a7825 */ /* 0x001fc600078e0284 */
[----:B------:R-:W2:Y:S04]  /*2cc0*/  LDG.E.U16 R124, desc[UR10][R124.64] ;  /* 0x0000000a7c7c7981 */ /* 0x000ea8000c1e1500 */
[----:B------:R-:W2:Y:S01]  /*2cd0*/  LDL.64 R132, [R1+0x20] ;  /* 0x0000200001847983 */ /* 0x000ea20000100a00 */
[----:B-1----:R-:W-:-:S03]  /*2ce0*/  IMAD.WIDE R108, R7, 0x2, R130 ;  /* 0x00000002076c7825 */ /* 0x002fc600078e0282 */
[----:B------:R-:W2:Y:S01]  /*2cf0*/  LDL.64 R130, [R1+0xa0] ;  /* 0x0000a00001827983 */ /* 0x000ea20000100a00 */
[----:B-----5:R-:W-:-:S03]  /*2d00*/  IMAD.WIDE R118, R7, 0x2, R118 ;  /* 0x0000000207767825 */ /* 0x020fc600078e0276 */
[----:B------:R0:W5:Y:S01]  /*2d10*/  LDG.E.U16 R125, desc[UR10][R106.64] ;  /* 0x0000000a6a7d7981 */ /* 0x000162000c1e1500 */
[----:B------:R-:W-:-:S03]  /*2d20*/  IMAD.WIDE R126, R7, 0x2, R126 ;  /* 0x00000002077e7825 */ /* 0x000fc600078e027e */
[----:B------:R1:W3:Y:S04]  /*2d30*/  LDG.E.U16 R105, desc[UR10][R118.64] ;  /* 0x0000000a76697981 */ /* 0x0002e8000c1e1500 */
[----:B------:R1:W3:Y:S01]  /*2d40*/  LDG.E.U16 R115, desc[UR10][R126.64] ;  /* 0x0000000a7e737981 */ /* 0x0002e2000c1e1500 */
[----:B0-----:R-:W-:-:S03]  /*2d50*/  IMAD.WIDE R106, R7, 0x2, R188 ;  /* 0x00000002076a7825 */ /* 0x001fc600078e02bc */
[----:B------:R-:W3:Y:S01]  /*2d60*/  LDL.64 R188, [R1+0x78] ;  /* 0x0000780001bc7983 */ /* 0x000ee20000100a00 */
[----:B-1----:R-:W-:-:S03]  /*2d70*/  IMAD.WIDE R118, R7, 0x2, R184 ;  /* 0x0000000207767825 */ /* 0x002fc600078e02b8 */
[----:B------:R-:W3:Y:S01]  /*2d80*/  LDG.E.U16 R106, desc[UR10][R106.64] ;  /* 0x0000000a6a6a7981 */ /* 0x000ee2000c1e1500 */
[----:B------:R-:W-:-:S03]  /*2d90*/  IMAD.WIDE R126, R7, 0x2, R186 ;  /* 0x00000002077e7825 */ /* 0x000fc600078e02ba */
[----:B------:R-:W3:Y:S04]  /*2da0*/  LDL.64 R186, [R1+0x58] ;  /* 0x0000580001ba7983 */ /* 0x000ee80000100a00 */
[----:B------:R-:W4:Y:S04]  /*2db0*/  LDG.E.U16 R0, desc[UR10][R108.64] ;  /* 0x0000000a6c007981 */ /* 0x000f28000c1e1500 */
[----:B------:R0:W4:Y:S04]  /*2dc0*/  LDG.E.U16 R107, desc[UR10][R118.64] ;  /* 0x0000000a766b7981 */ /* 0x000128000c1e1500 */
[----:B------:R-:W4:Y:S01]  /*2dd0*/  LDL.64 R184, [R1+0x38] ;  /* 0x0000380001b87983 */ /* 0x000f220000100a00 */
[----:B0-----:R-:W-:-:S03]  /*2de0*/  IMAD.WIDE R118, R7, 0x2, R146 ;  /* 0x0000000207767825 */ /* 0x001fc600078e0292 */
[----:B------:R-:W4:Y:S01]  /*2df0*/  LDL.64 R146, [R1+0x18] ;  /* 0x0000180001927983 */ /* 0x000f220000100a00 */
[----:B------:R-:W-:-:S03]  /*2e00*/  IMAD.WIDE R116, R7, 0x2, R116 ;  /* 0x0000000207747825 */ /* 0x000fc600078e0274 */
[----:B------:R-:W5:Y:S01]  /*2e10*/  LDG.E.U16 R118, desc[UR10][R118.64] ;  /* 0x0000000a76767981 */ /* 0x000f62000c1e1500 */
[----:B------:R-:W-:-:S03]  /*2e20*/  IMAD.WIDE R108, R7, 0x2, R136 ;  /* 0x00000002076c7825 */ /* 0x000fc600078e0288 */
[----:B------:R-:W5:Y:S04]  /*2e30*/  LDG.E.U16 R116, desc[UR10][R116.64] ;  /* 0x0000000a74747981 */ /* 0x000f68000c1e1500 */
[----:B------:R0:W5:Y:S04]  /*2e40*/  LDG.E.U16 R137, desc[UR10][R108.64] ;  /* 0x0000000a6c897981 */ /* 0x000168000c1e1500 */
[----:B------:R1:W5:Y:S01]  /*2e50*/  LDG.E.U16 R117, desc[UR10][R126.64] ;  /* 0x0000000a7e757981 */ /* 0x000362000c1e1500 */
[----:B------:R-:W-:-:S04]  /*2e60*/  IMAD.WIDE R128, R7, 0x2, R128 ;  /* 0x0000000207807825 */ /* 0x000fc800078e0280 */
[C---:B0-----:R-:W-:Y:S01]  /*2e70*/  IMAD.WIDE R108, R7.reuse, 0x2, R194 ;  /* 0x00000002076c7825 */ /* 0x041fe200078e02c2 */
[----:B------:R0:W5:Y:S03]  /*2e80*/  LDG.E.U16 R120, desc[UR10][R128.64] ;  /* 0x0000000a80787981 */ /* 0x000166000c1e1500 */
[C---:B-1----:R-:W-:Y:S01]  /*2e90*/  IMAD.WIDE R126, R7.reuse, 0x2, R190 ;  /* 0x00000002077e7825 */ /* 0x042fe200078e02be */
[----:B------:R-:W5:Y:S04]  /*2ea0*/  LDL.64 R194, [R1+0x88] ;  /* 0x0000880001c27983 */ /* 0x000f680000100a00 */
[----:B------:R-:W5:Y:S01]  /*2eb0*/  LDG.E.U16 R108, desc[UR10][R108.64] ;  /* 0x0000000a6c6c7981 */ /* 0x000f62000c1e1500 */
[----:B0-----:R-:W-:-:S03]  /*2ec0*/  IMAD.WIDE R128, R7, 0x2, R192 ;  /* 0x0000000207807825 */ /* 0x001fc600078e02c0 */
[----:B------:R-:W5:Y:S04]  /*2ed0*/  LDL.64 R190, [R1+0x30] ;  /* 0x0000300001be7983 */ /* 0x000f680000100a00 */
[----:B------:R-:W5:Y:S04]  /*2ee0*/  LDG.E.U16 R119, desc[UR10][R128.64] ;  /* 0x0000000a80777981 */ /* 0x000f68000c1e1500 */
[----:B------:R0:W5:Y:S04]  /*2ef0*/  LDG.E.U16 R109, desc[UR10][R126.64] ;  /* 0x0000000a7e6d7981 */ /* 0x000168000c1e1500 */
[----:B------:R-:W5:Y:S01]  /*2f00*/  LDL.64 R192, [R1+0x68] ;  /* 0x0000680001c07983 */ /* 0x000f620000100a00 */
[----:B0-----:R-:W-:-:S04]  /*2f10*/  IMAD.WIDE R126, R7, 0x2, R144 ;  /* 0x00000002077e7825 */ /* 0x001fc800078e0290 */
[----:B------:R-:W-:-:S04]  /*2f20*/  IMAD.WIDE R128, R7, 0x2, R142 ;  /* 0x0000000207807825 */ /* 0x000fc800078e028e */
[----:B--2---:R-:W-:-:S05]  /*2f30*/  IMAD.WIDE R130, R7, 0x2, R130 ;  /* 0x0000000207827825 */ /* 0x004fca00078e0282 */
[----:B------:R0:W2:Y:S01]  /*2f40*/  LDG.E.U16 R136, desc[UR10][R130.64] ;  /* 0x0000000a82887981 */ /* 0x0000a2000c1e1500 */
[----:B------:R-:W-:-:S05]  /*2f50*/  IMAD.WIDE R132, R7, 0x2, R132 ;  /* 0x0000000207847825 */ /* 0x000fca00078e0284 */
[----:B------:R-:W2:Y:S01]  /*2f60*/  LDG.E.U16 R143, desc[UR10][R132.64] ;  /* 0x0000000a848f7981 */ /* 0x000ea2000c1e1500 */
[----:B0-----:R-:W-:-:S03]  /*2f70*/  IMAD.WIDE R130, R7, 0x2, R140 ;  /* 0x0000000207827825 */ /* 0x001fc600078e028c */
[----:B------:R3:W2:Y:S04]  /*2f80*/  LDG.E.U16 R140, desc[UR10][R126.64] ;  /* 0x0000000a7e8c7981 */ /* 0x0006a8000c1e1500 */
[----:B------:R0:W2:Y:S01]  /*2f90*/  LDG.E.U16 R141, desc[UR10][R128.64] ;  /* 0x0000000a808d7981 */ /* 0x0000a2000c1e1500 */
[----:B------:R-:W-:-:S03]  /*2fa0*/  IMAD.WIDE R134, R7, 0x2, R134 ;  /* 0x0000000207867825 */ /* 0x000fc600078e0286 */
[----:B------:R-:W2:Y:S01]  /*2fb0*/  LDG.E.U16 R142, desc[UR10][R130.64] ;  /* 0x0000000a828e7981 */ /* 0x000ea2000c1e1500 */
[----:B---3--:R-:W-:-:S03]  /*2fc0*/  IMAD.WIDE R126, R7, 0x2, R188 ;  /* 0x00000002077e7825 */ /* 0x008fc600078e02bc */
[----:B------:R-:W3:Y:S01]  /*2fd0*/  LDL.64 R188, [R1+0x10] ;  /* 0x0000100001bc7983 */ /* 0x000ee20000100a00 */
[----:B0-----:R-:W-:-:S03]  /*2fe0*/  IMAD.WIDE R128, R7, 0x2, R186 ;  /* 0x0000000207807825 */ /* 0x001fc600078e02ba */
[----:B------:R0:W2:Y:S04]  /*2ff0*/  LDG.E.U16 R145, desc[UR10][R126.64] ;  /* 0x0000000a7e917981 */ /* 0x0000a8000c1e1500 */
[----:B------:R-:W2:Y:S01]  /*3000*/  LDG.E.U16 R144, desc[UR10][R134.64] ;  /* 0x0000000a86907981 */ /* 0x000ea2000c1e1500 */
[----:B----4-:R-:W-:-:S03]  /*3010*/  IMAD.WIDE R132, R7, 0x2, R146 ;  /* 0x0000000207847825 */ /* 0x010fc600078e0292 */
[----:B------:R1:W4:Y:S01]  /*3020*/  LDG.E.U16 R146, desc[UR10][R128.64] ;  /* 0x0000000a80927981 */ /* 0x000322000c1e1500 */
[----:B0-----:R-:W-:-:S03]  /*3030*/  IMAD.WIDE R126, R7, 0x2, R210 ;  /* 0x00000002077e7825 */ /* 0x001fc600078e02d2 */
[----:B------:R-:W2:Y:S01]  /*3040*/  LDL.64 R210, [R1+0x28] ;  /* 0x0000280001d27983 */ /* 0x000ea20000100a00 */
[----:B------:R-:W-:-:S03]  /*3050*/  IMAD.WIDE R130, R7, 0x2, R184 ;  /* 0x0000000207827825 */ /* 0x000fc600078e02b8 */
[----:B------:R-:W2:Y:S01]  /*3060*/  LDG.E.U16 R185, desc[UR10][R132.64] ;  /* 0x0000000a84b97981 */ /* 0x000ea2000c1e1500 */
[----:B-1----:R-:W-:-:S03]  /*3070*/  IMAD.WIDE R128, R7, 0x2, R202 ;  /* 0x0000000207807825 */ /* 0x002fc600078e02ca */
[----:B------:R-:W4:Y:S01]  /*3080*/  LDL.64 R202, [R1+0x8] ;  /* 0x0000080001ca7983 */ /* 0x000f220000100a00 */
[----:B------:R-:W-:-:S03]  /*3090*/  IMAD.WIDE R134, R7, 0x2, R250 ;  /* 0x0000000207867825 */ /* 0x000fc600078e02fa */
[----:B------:R-:W4:Y:S04]  /*30a0*/  LDG.E.U16 R147, desc[UR10][R130.64] ;  /* 0x0000000a82937981 */ /* 0x000f28000c1e1500 */
[----:B------:R0:W4:Y:S01]  /*30b0*/  LDG.E.U16 R186, desc[UR10][R134.64] ;  /* 0x0000000a86ba7981 */ /* 0x000122000c1e1500 */
[----:B------:R-:W-:-:S03]  /*30c0*/  IMAD.WIDE R10, R7, 0x2, R10 ;  /* 0x00000002070a7825 */ /* 0x000fc600078e020a */
[----:B------:R1:W4:Y:S04]  /*30d0*/  LDG.E.U16 R187, desc[UR10][R126.64] ;  /* 0x0000000a7ebb7981 */ /* 0x000328000c1e1500 */
[----:B------:R-:W4:Y:S01]  /*30e0*/  LDG.E.U16 R10, desc[UR10][R10.64] ;  /* 0x0000000a0a0a7981 */ /* 0x000f22000c1e1500 */
[----:B0-----:R-:W-:-:S04]  /*30f0*/  IMAD.WIDE R134, R7, 0x2, R248 ;  /* 0x0000000207867825 */ /* 0x001fc800078e02f8 */
[C---:B-----5:R-:W-:Y:S02]  /*3100*/  IMAD.WIDE R130, R7.reuse, 0x2, R190 ;  /* 0x0000000207827825 */ /* 0x060fe400078e02be */
[----:B------:R0:W5:Y:S02]  /*3110*/  LDG.E.U16 R191, desc[UR10][R134.64] ;  /* 0x0000000a86bf7981 */ /* 0x000164000c1e1500 */
[----:B-1----:R-:W-:-:S04]  /*3120*/  IMAD.WIDE R126, R7, 0x2, R226 ;  /* 0x00000002077e7825 */ /* 0x002fc800078e02e2 */
[C---:B0-----:R-:W-:Y:S02]  /*3130*/  IMAD.WIDE R134, R7.reuse, 0x2, R192 ;  /* 0x0000000207867825 */ /* 0x041fe400078e02c0 */
[----:B------:R0:W5:Y:S04]  /*3140*/  LDG.E.U16 R192, desc[UR10][R126.64] ;  /* 0x0000000a7ec07981 */ /* 0x000168000c1e1500 */
[----:B------:R-:W5:Y:S01]  /*3150*/  LDG.E.U16 R134, desc[UR10][R134.64] ;  /* 0x0000000a86867981 */ /* 0x000f62000c1e1500 */
[----:B0-----:R-:W-:-:S06]  /*3160*/  IMAD.WIDE R126, R7, 0x2, R214 ;  /* 0x00000002077e7825 */ /* 0x001fcc00078e02d6 */
[----:B------:R-:W5:Y:S01]  /*3170*/  LDG.E.U16 R126, desc[UR10][R126.64] ;  /* 0x0000000a7e7e7981 */ /* 0x000f62000c1e1500 */
[----:B---3--:R-:W-:-:S03]  /*3180*/  IMAD.WIDE R132, R7, 0x2, R188 ;  /* 0x0000000207847825 */ /* 0x008fc600078e02bc */
[----:B------:R0:W3:Y:S04]  /*3190*/  LDG.E.U16 R188, desc[UR10][R128.64] ;  /* 0x0000000a80bc7981 */ /* 0x0000e8000c1e1500 */
[----:B------:R1:W3:Y:S04]  /*31a0*/  LDG.E.U16 R189, desc[UR10][R130.64] ;  /* 0x0000000a82bd7981 */ /* 0x0002e8000c1e1500 */
[----:B------:R1:W3:Y:S01]  /*31b0*/  LDG.E.U16 R190, desc[UR10][R132.64] ;  /* 0x0000000a84be7981 */ /* 0x0002e2000c1e1500 */
[----:B0-----:R-:W-:-:S04]  /*31c0*/  IMAD.WIDE R128, R7, 0x2, R222 ;  /* 0x0000000207807825 */ /* 0x001fc800078e02de */
[C---:B-1----:R-:W-:Y:S01]  /*31d0*/  IMAD.WIDE R130, R7.reuse, 0x2, R218 ;  /* 0x0000000207827825 */ /* 0x042fe200078e02da */
[----:B------:R2:W3:Y:S03]  /*31e0*/  LDG.E.U16 R193, desc[UR10][R128.64] ;  /* 0x0000000a80c17981 */ /* 0x0004e6000c1e1500 */
[C---:B------:R-:W-:Y:S02]  /*31f0*/  IMAD.WIDE R132, R7.reuse, 0x2, R194 ;  /* 0x0000000207847825 */ /* 0x040fe400078e02c2 */
[----:B------:R4:W3:Y:S04]  /*3200*/  LDG.E.U16 R194, desc[UR10][R130.64] ;  /* 0x0000000a82c27981 */ /* 0x0008e8000c1e1500 */
[----:B------:R0:W3:Y:S01]  /*3210*/  LDG.E.U16 R195, desc[UR10][R132.64] ;  /* 0x0000000a84c37981 */ /* 0x0000e2000c1e1500 */
[----:B--2---:R-:W-:-:S04]  /*3220*/  IMAD.WIDE R128, R7, 0x2, R210 ;  /* 0x0000000207807825 */ /* 0x004fc800078e02d2 */
[C---:B----4-:R-:W-:Y:S02]  /*3230*/  IMAD.WIDE R130, R7.reuse, 0x2, R202 ;  /* 0x0000000207827825 */ /* 0x050fe400078e02ca */
[----:B------:R-:W2:Y:S02]  /*3240*/  LDG.E.U16 R128, desc[UR10][R128.64] ;  /* 0x0000000a80807981 */ /* 0x000ea4000c1e1500 */
[----:B0-----:R-:W-:Y:S02]  /*3250*/  IMAD.WIDE R132, R7, 0x2, R246 ;  /* 0x0000000207847825 */ /* 0x001fe400078e02f6 */
[----:B------:R-:W4:Y:S04]  /*3260*/  LDG.E.U16 R130, desc[UR10][R130.64] ;  /* 0x0000000a82827981 */ /* 0x000f28000c1e1500 */
[----:B------:R-:W2:Y:S01]  /*3270*/  LDG.E.U16 R132, desc[UR10][R132.64] ;  /* 0x0000000a84847981 */ /* 0x000ea2000c1e1500 */
[----:B------:R-:W0:Y:S01]  /*3280*/  S2R R210, SR_TID.X ;  /* 0x0000000000d27919 */ /* 0x000e220000002100 */
[----:B------:R-:W1:Y:S01]  /*3290*/  S2UR UR6, SR_CgaCtaId ;  /* 0x00000000000679c3 */ /* 0x000e620000008800 */
[----:B------:R-:W-:-:S02]  /*32a0*/  UMOV UR5, 0x400 ;  /* 0x0000040000057882 */ /* 0x000fc40000000000 */
[----:B-1----:R-:W-:Y:S01]  /*32b0*/  ULEA UR5, UR6, UR5, 0x18 ;  /* 0x0000000506057291 */ /* 0x002fe2000f8ec0ff */
[C---:B0-----:R-:W-:Y:S02]  /*32c0*/  LOP3.LUT R127, R210.reuse, 0x7f, RZ, 0xc0, !PT ;  /* 0x0000007fd27f7812 */ /* 0x041fe400078ec0ff */
[----:B------:R-:W-:-:S03]  /*32d0*/  LOP3.LUT P2, RZ, R210, 0x80, RZ, 0xc0, !PT ;  /* 0x00000080d2ff7812 */ /* 0x000fc6000784c0ff */
[----:B------:R-:W-:Y:S01]  /*32e0*/  IMAD.SHL.U32 R127, R127, 0x2, RZ ;  /* 0x000000027f7f7824 */ /* 0x000fe200078e00ff */
[----:B------:R-:W-:-:S04]  /*32f0*/  SEL R11, RZ, 0x110, !P2 ;  /* 0x00000110ff0b7807 */ /* 0x000fc80005000000 */
[----:B------:R-:W-:Y:S01]  /*3300*/  LOP3.LUT R11, R11, R127, RZ, 0x3c, !PT ;  /* 0x0000007f0b0b7212 */ /* 0x000fe200078e3cff */
[----:B------:R-:W-:Y:S01]  /*3310*/  BAR.SYNC.DEFER_BLOCKING 0x0 ;  /* 0x0000000000007b1d */ /* 0x000fe20000010000 */
[----:B------:R-:W-:-:S05]  /*3320*/  IMAD.SHL.U32 R127, R210, 0x8, RZ ;  /* 0x00000008d27f7824 */ /* 0x000fca00078e00ff */
[----:B------:R0:W-:Y:S04]  /*3330*/  STS.U16 [R11+UR5+0x1000], R4 ;  /* 0x001000040b007988 */ /* 0x0001e80008000405 */
[----:B------:R-:W-:Y:S01]  /*3340*/  STS.U16 [R11+UR5], R139 ;  /* 0x0000008b0b007988 */ /* 0x000fe20008000405 */
[----:B0-----:R-:W-:-:S03]  /*3350*/  LOP3.LUT R4, R11, 0x20, RZ, 0x3c, !PT ;  /* 0x000000200b047812 */ /* 0x001fc600078e3cff */
[----:B------:R-:W-:Y:S04]  /*3360*/  STS.U16 [R11+UR5+0x800], R138 ;  /* 0x0008008a0b007988 */ /* 0x000fe80008000405 */
        /* <DEDUP_REMOVED lines=13> */
[----:B------:R0:W-:Y:S04]  /*3440*/  STS.U16 [R4+UR5+0x200], R5 ;  /* 0x0002000504007988 */ /* 0x0001e80008000405 */
[----:B------:R-:W-:Y:S01]  /*3450*/  STS.U16 [R4+UR5+0xa00], R110 ;  /* 0x000a006e04007988 */ /* 0x000fe20008000405 */
        /* <DEDUP_REMOVED lines=28> */
[----:B-----5:R-:W-:Y:S04]  /*3620*/  STS.U16 [R5+UR5+0x7c00], R191 ;  /* 0x007c00bf05007988 */ /* 0x020fe80008000405 */
[----:B---3--:R-:W-:Y:S04]  /*3630*/  STS.U16 [R5+UR5+0x6400], R188 ;  /* 0x006400bc05007988 */ /* 0x008fe80008000405 */
        /* <DEDUP_REMOVED lines=9> */
[----:B------:R-:W-:Y:S04]  /*36d0*/  STS.U16 [R10+UR5+0x3e00], R192 ;  /* 0x003e00c00a007988 */ /* 0x000fe80008000405 */
[----:B------:R-:W-:Y:S04]  /*36e0*/  STS.U16 [R10+UR5+0x4600], R193 ;  /* 0x004600c10a007988 */ /* 0x000fe80008000405 */
[----:B------:R-:W-:Y:S04]  /*36f0*/  STS.U16 [R10+UR5+0x4e00], R194 ;  /* 0x004e00c20a007988 */ /* 0x000fe80008000405 */
[----:B------:R-:W-:Y:S04]  /*3700*/  STS.U16 [R10+UR5+0x5600], R195 ;  /* 0x005600c30a007988 */ /* 0x000fe80008000405 */
[----:B------:R-:W-:Y:S04]  /*3710*/  STS.U16 [R10+UR5+0x5e00], R134 ;  /* 0x005e00860a007988 */ /* 0x000fe80008000405 */
[----:B------:R-:W-:Y:S04]  /*3720*/  STS.U16 [R10+UR5+0x6600], R126 ;  /* 0x0066007e0a007988 */ /* 0x000fe80008000405 */
[----:B--2---:R-:W-:Y:S04]  /*3730*/  STS.U16 [R10+UR5+0x6e00], R128 ;  /* 0x006e00800a007988 */ /* 0x004fe80008000405 */
[----:B----4-:R-:W-:Y:S04]  /*3740*/  STS.U16 [R10+UR5+0x7600], R130 ;  /* 0x007600820a007988 */ /* 0x010fe80008000405 */
[----:B------:R-:W-:Y:S01]  /*3750*/  STS.U16 [R10+UR5+0x7e00], R132 ;  /* 0x007e00840a007988 */ /* 0x000fe20008000405 */
[----:B------:R-:W-:-:S02]  /*3760*/  LOP3.LUT R184, R210, 0x7, RZ, 0xc0, !PT ;  /* 0x00000007d2b87812 */ /* 0x000fc400078ec0ff */
[----:B------:R-:W-:Y:S01]  /*3770*/  LOP3.LUT R127, R127, 0x30, RZ, 0xc0, !PT ;  /* 0x000000307f7f7812 */ /* 0x000fe200078ec0ff */
[C---:B------:R-:W-:Y:S01]  /*3780*/  IMAD.SHL.U32 R202, R210.reuse, 0x2, RZ ;  /* 0x00000002d2ca7824 */ /* 0x040fe200078e00ff */
[----:B------:R-:W-:Y:S02]  /*3790*/  LOP3.LUT R135, R210, 0xe0, RZ, 0xc0, !PT ;  /* 0x000000e0d2877812 */ /* 0x000fe400078ec0ff */
[C---:B------:R-:W-:Y:S01]  /*37a0*/  SHF.L.U32 R203, R184.reuse, 0x4, RZ ;  /* 0x00000004b8cb7819 */ /* 0x040fe200000006ff */
[----:B------:R-:W-:Y:S01]  /*37b0*/  IMAD R127, R184, 0x40, R127 ;  /* 0x00000040b87f7824 */ /* 0x000fe200078e027f */
[----:B------:R-:W-:Y:S01]  /*37c0*/  LOP3.LUT R131, R210, 0x10, RZ, 0xc0, !PT ;  /* 0x00000010d2837812 */ /* 0x000fe200078ec0ff */
[----:B------:R-:W-:Y:S01]  /*37d0*/  IMAD R184, R184, 0x4, R135 ;  /* 0x00000004b8b87824 */ /* 0x000fe200078e0287 */
[--C-:B------:R-:W-:Y:S02]  /*37e0*/  LOP3.LUT R129, R203, 0x30, R202.reuse, 0x78, !PT ;  /* 0x00000030cb817812 */ /* 0x100fe400078e78ca */
[----:B0-----:R-:W-:-:S03]  /*37f0*/  LOP3.LUT R0, R127, 0x10, R202, 0x78, !PT ;  /* 0x000000107f007812 */ /* 0x001fc600078e78ca */
[----:B------:R-:W-:Y:S01]  /*3800*/  IMAD.U32 R184, R184, 0x40, R129 ;  /* 0x00000040b8b87824 */ /* 0x000fe200078e0081 */
[----:B------:R-:W-:Y:S01]  /*3810*/  BAR.SYNC.DEFER_BLOCKING 0x0 ;  /* 0x0000000000007b1d */ /* 0x000fe20000010000 */
[----:B------:R-:W-:-:S04]  /*3820*/  LEA R0, R131, R0, 0x5 ;  /* 0x0000000083007211 */ /* 0x000fc800078e28ff */
[----:B------:R-:W-:Y:S01]  /*3830*/  LOP3.LUT R12, R0, 0x20, RZ, 0x3c, !PT ;  /* 0x00000020000c7812 */ /* 0x000fe200078e3cff */
[----:B------:R-:W-:Y:S04]  /*3840*/  LDSM.16.MT88.4 R128, [R0+UR5+0x8000] ;  /* 0x008000050080783b */ /* 0x000fe80008004200 */
[----:B------:R-:W0:Y:S04]  /*3850*/  LDSM.16.M88.4 R112, [R184+UR5] ;  /* 0x00000005b870783b */ /* 0x000e280008000200 */
[----:B------:R-:W1:Y:S04]  /*3860*/  LDSM.16.M88.4 R120, [R184+UR5+0x4000] ;  /* 0x00400005b878783b */ /* 0x000e680008000200 */
[----:B------:R-:W2:Y:S04]  /*3870*/  LDSM.16.MT88.4 R144, [R12+UR5+0x8000] ;  /* 0x008000050c90783b */ /* 0x000ea80008004200 */
[----:B------:R-:W3:Y:S04]  /*3880*/  LDSM.16.MT88.4 R116, [R0+UR5+0x8400] ;  /* 0x008400050074783b */ /* 0x000ee80008004200 */
[----:B------:R-:W4:Y:S01]  /*3890*/  LDSM.16.MT88.4 R124, [R12+UR5+0x8400] ;  /* 0x008400050c7c783b */ /* 0x000f220008004200 */
[----:B------:R-:W-:-:S03]  /*38a0*/  LOP3.LUT R13, R184, 0x40, RZ, 0x3c, !PT ;  /* 0x00000040b80d7812 */ /* 0x000fc600078e3cff */
[----:B------:R-:W-:Y:S04]  /*38b0*/  LDSM.16.MT88.4 R108, [R0+UR5+0x8800] ;  /* 0x00880005006c783b */ /* 0x000fe80008004200 */
[----:B------:R-:W5:Y:S04]  /*38c0*/  LDSM.16.M88.4 R84, [R13+UR5] ;  /* 0x000000050d54783b */ /* 0x000f680008000200 */
[----:B------:R-:W3:Y:S04]  /*38d0*/  LDSM.16.M88.4 R80, [R13+UR5+0x4000] ;  /* 0x004000050d50783b */ /* 0x000ee80008000200 */
[----:B------:R-:W3:Y:S04]  /*38e0*/  LDSM.16.MT88.4 R140, [R12+UR5+0x8800] ;  /* 0x008800050c8c783b */ /* 0x000ee80008004200 */
[----:B------:R-:W4:Y:S01]  /*38f0*/  LDSM.16.MT88.4 R132, [R0+UR5+0x8c00] ;  /* 0x008c00050084783b */ /* 0x000f220008004200 */
[C---:B0-----:R-:W-:Y:S08]  /*3900*/  HMMA.16816.F32.BF16 R136, R128.reuse, R112, RZ ;  /* 0x000000708088723c */ /* 0x041ff000000418ff */
[----:B-1----:R-:W-:Y:S08]  /*3910*/  HMMA.16816.F32.BF16 R128, R128, R120, RZ ;  /* 0x000000788080723c */ /* 0x002ff000000418ff */
[C---:B--2---:R-:W-:Y:S08]  /*3920*/  HMMA.16816.F32.BF16 R104, R144.reuse, R112, RZ ;  /* 0x000000709068723c */ /* 0x044ff000000418ff */
[----:B------:R-:W-:Y:S08]  /*3930*/  HMMA.16816.F32.BF16 R144, R144, R120, RZ ;  /* 0x000000789090723c */ /* 0x000ff000000418ff */
[C---:B---3--:R-:W-:Y:S08]  /*3940*/  HMMA.16816.F32.BF16 R136, R116.reuse, R114, R136 ;  /* 0x000000727488723c */ /* 0x048ff00000041888 */
[----:B------:R-:W-:Y:S01]  /*3950*/  HMMA.16816.F32.BF16 R116, R116, R122, R128 ;  /* 0x0000007a7474723c */ /* 0x000fe20000041880 */
[----:B------:R-:W-:Y:S07]  /*3960*/  LDSM.16.MT88.4 R128, [R0+UR5+0x9000] ;  /* 0x009000050080783b */ /* 0x000fee0008004200 */
[C---:B----4-:R-:W-:Y:S01]  /*3970*/  HMMA.16816.F32.BF16 R112, R124.reuse, R114, R104 ;  /* 0x000000727c70723c */ /* 0x050fe20000041868 */
[----:B------:R-:W0:Y:S07]  /*3980*/  LDSM.16.MT88.4 R104, [R12+UR5+0x8c00] ;  /* 0x008c00050c68783b */ /* 0x000e2e0008004200 */
[----:B------:R-:W-:Y:S01]  /*3990*/  HMMA.16816.F32.BF16 R144, R124, R122, R144 ;  /* 0x0000007a7c90723c */ /* 0x000fe20000041890 */
[----:B------:R-:W1:Y:S04]  /*39a0*/  LDSM.16.M88.4 R124, [R184+UR5+0x80] ;  /* 0x00008005b87c783b */ /* 0x000e680008000200 */
[----:B------:R-:W2:Y:S03]  /*39b0*/  LDSM.16.M88.4 R120, [R184+UR5+0x4080] ;  /* 0x00408005b878783b */ /* 0x000ea60008000200 */
[C---:B-----5:R-:W-:Y:S08]  /*39c0*/  HMMA.16816.F32.BF16 R136, R108.reuse, R84, R136 ;  /* 0x000000546c88723c */ /* 0x060ff00000041888 */
[----:B------:R-:W-:Y:S01]  /*39d0*/  HMMA.16816.F32.BF16 R116, R108, R80, R116 ;  /* 0x000000506c74723c */ /* 0x000fe20000041874 */
[----:B------:R-:W3:Y:S07]  /*39e0*/  LDSM.16.MT88.4 R108, [R12+UR5+0x9000] ;  /* 0x009000050c6c783b */ /* 0x000eee0008004200 */
[C---:B------:R-:W-:Y:S08]  /*39f0*/  HMMA.16816.F32.BF16 R112, R140.reuse, R84, R112 ;  /* 0x000000548c70723c */ /* 0x040ff00000041870 */
[----:B------:R-:W-:Y:S01]  /*3a00*/  HMMA.16816.F32.BF16 R144, R140, R80, R144 ;  /* 0x000000508c90723c */ /* 0x000fe20000041890 */
[----:B------:R-:W-:Y:S07]  /*3a10*/  LDSM.16.MT88.4 R140, [R12+UR5+0x9800] ;  /* 0x009800050c8c783b */ /* 0x000fee0008004200 */
[C---:B------:R-:W-:Y:S08]  /*3a20*/  HMMA.16816.F32.BF16 R136, R132.reuse, R86, R136 ;  /* 0x000000568488723c */ /* 0x040ff00000041888 */
[----:B------:R-:W-:Y:S01]  /*3a30*/  HMMA.16816.F32.BF16 R132, R132, R82, R116 ;  /* 0x000000528484723c */ /* 0x000fe20000041874 */
[----:B------:R-:W4:Y:S07]  /*3a40*/  LDSM.16.MT88.4 R116, [R0+UR5+0x9400] ;  /* 0x009400050074783b */ /* 0x000f2e0008004200 */
[C---:B0-----:R-:W-:Y:S01]  /*3a50*/  HMMA.16816.F32.BF16 R112, R104.reuse, R86, R112 ;  /* 0x000000566870723c */ /* 0x041fe20000041870 */
[----:B------:R-:W0:Y:S07]  /*3a60*/  LDSM.16.MT88.4 R84, [R12+UR5+0x9400] ;  /* 0x009400050c54783b */ /* 0x000e2e0008004200 */
[----:B------:R-:W-:Y:S01]  /*3a70*/  HMMA.16816.F32.BF16 R144, R104, R82, R144 ;  /* 0x000000526890723c */ /* 0x000fe20000041890 */
[----:B------:R-:W-:Y:S04]  /*3a80*/  LDSM.16.MT88.4 R80, [R0+UR5+0x9800] ;  /* 0x009800050050783b */ /* 0x000fe80008004200 */
[----:B------:R-:W5:Y:S03]  /*3a90*/  LDSM.16.M88.4 R104, [R13+UR5+0x80] ;  /* 0x000080050d68783b */ /* 0x000f660008000200 */
[C---:B-1----:R-:W-:Y:S08]  /*3aa0*/  HMMA.16816.F32.BF16 R136, R128.reuse, R124, R136 ;  /* 0x0000007c8088723c */ /* 0x042ff00000041888 */
[----:B--2---:R-:W-:Y:S01]  /*3ab0*/  HMMA.16816.F32.BF16 R132, R128, R120, R132 ;  /* 0x000000788084723c */ /* 0x004fe20000041884 */
[----:B------:R-:W1:Y:S07]  /*3ac0*/  LDSM.16.M88.4 R128, [R13+UR5+0x4080] ;  /* 0x004080050d80783b */ /* 0x000e6e0008000200 */
[C---:B---3--:R-:W-:Y:S08]  /*3ad0*/  HMMA.16816.F32.BF16 R112, R108.reuse, R124, R112 ;  /* 0x0000007c6c70723c */ /* 0x048ff00000041870 */
[----:B------:R-:W-:Y:S01]  /*3ae0*/  HMMA.16816.F32.BF16 R144, R108, R120, R144 ;  /* 0x000000786c90723c */ /* 0x000fe20000041890 */
[----:B------:R-:W2:Y:S07]  /*3af0*/  LDSM.16.MT88.4 R108, [R0+UR5+0x9c00] ;  /* 0x009c0005006c783b */ /* 0x000eae0008004200 */
[C---:B----4-:R-:W-:Y:S08]  /*3b00*/  HMMA.16816.F32.BF16 R136, R116.reuse, R126, R136 ;  /* 0x0000007e7488723c */ /* 0x050ff00000041888 */
[----:B------:R-:W-:Y:S01]  /*3b10*/  HMMA.16816.F32.BF16 R132, R116, R122, R132 ;  /* 0x0000007a7484723c */ /* 0x000fe20000041884 */
[----:B------:R-:W3:Y:S07]  /*3b20*/  LDSM.16.MT88.4 R116, [R12+UR5+0x9c00] ;  /* 0x009c00050c74783b */ /* 0x000eee0008004200 */
[C---:B0-----:R-:W-:Y:S08]  /*3b30*/  HMMA.16816.F32.BF16 R112, R84.reuse, R126, R112 ;  /* 0x0000007e5470723c */ /* 0x041ff00000041870 */
[----:B------:R-:W-:Y:S08]  /*3b40*/  HMMA.16816.F32.BF16 R144, R84, R122, R144 ;  /* 0x0000007a5490723c */ /* 0x000ff00000041890 */
[C---:B-----5:R-:W-:Y:S08]  /*3b50*/  HMMA.16816.F32.BF16 R136, R80.reuse, R104, R136 ;  /* 0x000000685088723c */ /* 0x060ff00000041888 */
[----:B-1----:R-:W-:Y:S08]  /*3b60*/  HMMA.16816.F32.BF16 R132, R80, R128, R132 ;  /* 0x000000805084723c */ /* 0x002ff00000041884 */
[C---:B------:R-:W-:Y:S08]  /*3b70*/  HMMA.16816.F32.BF16 R112, R140.reuse, R104, R112 ;  /* 0x000000688c70723c */ /* 0x040ff00000041870 */
[----:B------:R-:W-:Y:S08]  /*3b80*/  HMMA.16816.F32.BF16 R144, R140, R128, R144 ;  /* 0x000000808c90723c */ /* 0x000ff00000041890 */
[C---:B--2---:R-:W-:Y:S08]  /*3b90*/  HMMA.16816.F32.BF16 R136, R108.reuse, R106, R136 ;  /* 0x0000006a6c88723c */ /* 0x044ff00000041888 */
[----:B------:R-:W-:Y:S08]  /*3ba0*/  HMMA.16816.F32.BF16 R132, R108, R130, R132 ;  /* 0x000000826c84723c */ /* 0x000ff00000041884 */
[C---:B---3--:R-:W-:Y:S08]  /*3bb0*/  HMMA.16816.F32.BF16 R112, R116.reuse, R106, R112 ;  /* 0x0000006a7470723c */ /* 0x048ff00000041870 */
[----:B------:R-:W-:Y:S01]  /*3bc0*/  HMMA.16816.F32.BF16 R144, R116, R130, R144 ;  /* 0x000000827490723c */ /* 0x000fe20000041890 */
[----:B------:R-:W-:Y:S01]  /*3bd0*/  FMUL R0, R136, UR9 ;  /* 0x0000000988007c20 */ /* 0x000fe20008400000 */
[----:B------:R-:W-:Y:S01]  /*3be0*/  FMUL R12, R137, UR9 ;  /* 0x00000009890c7c20 */ /* 0x000fe20008400000 */
[----:B------:R-:W-:Y:S01]  /*3bf0*/  FMUL R13, R132, UR9 ;  /* 0x00000009840d7c20 */ /* 0x000fe20008400000 */
[----:B------:R-:W-:Y:S01]  /*3c00*/  FMUL R80, R138, UR9 ;  /* 0x000000098a507c20 */ /* 0x000fe20008400000 */
[----:B------:R-:W-:Y:S01]  /*3c10*/  FMUL R81, R139, UR9 ;  /* 0x000000098b517c20 */ /* 0x000fe20008400000 */
[----:B------:R-:W-:-:S02]  /*3c20*/  FMUL R82, R134, UR9 ;  /* 0x0000000986527c20 */ /* 0x000fc40008400000 */
[----:B------:R-:W-:-:S03]  /*3c30*/  FMNMX3 R0, R0, R12, R13, !PT ;  /* 0x0000000c00007276 */ /* 0x000fc6000780000d */
[----:B------:R-:W-:Y:S01]  /*3c40*/  FMUL R83, R112, UR9 ;  /* 0x0000000970537c20 */ /* 0x000fe20008400000 */
[----:B------:R-:W-:Y:S01]  /*3c50*/  FMUL R84, R113, UR9 ;  /* 0x0000000971547c20 */ /* 0x000fe20008400000 */
[----:B------:R-:W-:Y:S01]  /*3c60*/  FMUL R86, R114, UR9 ;  /* 0x0000000972567c20 */ /* 0x000fe20008400000 */
[----:B------:R-:W-:Y:S01]  /*3c70*/  FMUL R87, R115, UR9 ;  /* 0x0000000973577c20 */ /* 0x000fe20008400000 */
[----:B------:R-:W-:Y:S01]  /*3c80*/  FMNMX3 R80, R80, R81, R82, !PT ;  /* 0x0000005150507276 */ /* 0x000fe20007800052 */
[----:B------:R-:W-:-:S03]  /*3c90*/  FMUL R12, R133, UR9 ;  /* 0x00000009850c7c20 */ /* 0x000fc60008400000 */
[----:B------:R-:W-:Y:S01]  /*3ca0*/  FMUL R85, R144, UR9 ;  /* 0x0000000990557c20 */ /* 0x000fe20008400000 */
[----:B------:R-:W-:Y:S01]  /*3cb0*/  FMUL R104, R146, UR9 ;  /* 0x0000000992687c20 */ /* 0x000fe20008400000 */
[----:B------:R-:W-:Y:S01]  /*3cc0*/  FMUL R82, R135, UR9 ;  /* 0x0000000987527c20 */ /* 0x000fe20008400000 */
[----:B------:R-:W-:Y:S01]  /*3cd0*/  FMUL R81, R145, UR9 ;  /* 0x0000000991517c20 */ /* 0x000fe20008400000 */
[----:B------:R-:W-:Y:S01]  /*3ce0*/  FMUL R13, R147, UR9 ;  /* 0x00000009930d7c20 */ /* 0x000fe20008400000 */
[----:B------:R-:W-:Y:S02]  /*3cf0*/  FMNMX3 R83, R83, R84, R85, !PT ;  /* 0x0000005453537276 */ /* 0x000fe40007800055 */
[----:B------:R-:W-:Y:S02]  /*3d00*/  FMNMX3 R86, R86, R87, R104, !PT ;  /* 0x0000005756567276 */ /* 0x000fe40007800068 */
[----:B------:R-:W-:Y:S02]  /*3d10*/  FMNMX R0, R12, R0, !PT ;  /* 0x000000000c007209 */ /* 0x000fe40007800000 */
[----:B------:R-:W-:-:S02]  /*3d20*/  FMNMX R80, R82, R80, !PT ;  /* 0x0000005052507209 */ /* 0x000fc40007800000 */
[----:B------:R-:W-:Y:S02]  /*3d30*/  FMNMX R81, R81, R83, !PT ;  /* 0x0000005351517209 */ /* 0x000fe40007800000 */
[----:B------:R-:W-:Y:S01]  /*3d40*/  FMNMX R13, R13, R86, !PT ;  /* 0x000000560d0d7209 */ /* 0x000fe20007800000 */
[----:B------:R-:W0:Y:S04]  /*3d50*/  SHFL.BFLY PT, R85, R0, 0x2, 0x1f ;  /* 0x0c401f0000557f89 */ /* 0x000e2800000e0000 */
[----:B------:R-:W1:Y:S04]  /*3d60*/  SHFL.BFLY PT, R83, R80, 0x2, 0x1f ;  /* 0x0c401f0050537f89 */ /* 0x000e6800000e0000 */
[----:B------:R-:W2:Y:S04]  /*3d70*/  SHFL.BFLY PT, R12, R81, 0x2, 0x1f ;  /* 0x0c401f00510c7f89 */ /* 0x000ea800000e0000 */
[----:B------:R-:W3:Y:S01]  /*3d80*/  SHFL.BFLY PT, R82, R13, 0x2, 0x1f ;  /* 0x0c401f000d527f89 */ /* 0x000ee200000e0000 */
[----:B0-----:R-:W-:-:S02]  /*3d90*/  FMNMX R85, R0, R85, !PT ;  /* 0x0000005500557209 */ /* 0x001fc40007800000 */
[----:B-1----:R-:W-:Y:S02]  /*3da0*/  FMNMX R0, R80, R83, !PT ;  /* 0x0000005350007209 */ /* 0x002fe40007800000 */
[----:B--2---:R-:W-:Y:S02]  /*3db0*/  FMNMX R12, R81, R12, !PT ;  /* 0x0000000c510c7209 */ /* 0x004fe40007800000 */
[----:B---3--:R-:W-:Y:S01]  /*3dc0*/  FMNMX R13, R13, R82, !PT ;  /* 0x000000520d0d7209 */ /* 0x008fe20007800000 */
[----:B------:R-:W0:Y:S04]  /*3dd0*/  SHFL.BFLY PT, R86, R85, 0x1, 0x1f ;  /* 0x0c201f0055567f89 */ /* 0x000e2800000e0000 */
[----:B------:R-:W1:Y:S04]  /*3de0*/  SHFL.BFLY PT, R80, R0, 0x1, 0x1f ;  /* 0x0c201f0000507f89 */ /* 0x000e6800000e0000 */
[----:B------:R-:W2:Y:S04]  /*3df0*/  SHFL.BFLY PT, R81, R12, 0x1, 0x1f ;  /* 0x0c201f000c517f89 */ /* 0x000ea800000e0000 */
[----:B------:R-:W3:Y:S01]  /*3e00*/  SHFL.BFLY PT, R84, R13, 0x1, 0x1f ;  /* 0x0c201f000d547f89 */ /* 0x000ee200000e0000 */
[----:B------:R-:W-:-:S02]  /*3e10*/  LOP3.LUT R122, R210, 0xff, RZ, 0xc0, !PT ;  /* 0x000000ffd27a7812 */ /* 0x000fc400078ec0ff */
[----:B------:R-:W-:Y:S02]  /*3e20*/  LOP3.LUT R83, R202, 0x38, RZ, 0xc0, !PT ;  /* 0x00000038ca537812 */ /* 0x000fe400078ec0ff */
[----:B------:R-:W-:Y:S02]  /*3e30*/  SHF.R.U32.HI R82, RZ, 0x3, R122 ;  /* 0x00000003ff527819 */ /* 0x000fe4000001167a */
[----:B------:R-:W-:Y:S02]  /*3e40*/  LEA R83, R83, UR5, 0x2 ;  /* 0x0000000553537c11 */ /* 0x000fe4000f8e10ff */
[----:B------:R-:W-:Y:S02]  /*3e50*/  LOP3.LUT R82, R82, 0x1c, RZ, 0xc0, !PT ;  /* 0x0000001c52527812 */ /* 0x000fe400078ec0ff */
[----:B0-----:R-:W-:-:S03]  /*3e60*/  FMNMX R85, R85, R86, !PT ;  /* 0x0000005655557209 */ /* 0x001fc60007800000 */
[----:B------:R-:W-:Y:S01]  /*3e70*/  IMAD.IADD R82, R83, 0x1, R82 ;  /* 0x0000000153527824 */ /* 0x000fe200078e0252 */
[----:B------:R-:W-:Y:S01]  /*3e80*/  BAR.SYNC.DEFER_BLOCKING 0x0 ;  /* 0x0000000000007b1d */ /* 0x000fe20000010000 */
[----:B-1----:R-:W-:Y:S02]  /*3e90*/  FMNMX R80, R0, R80, !PT ;  /* 0x0000005000507209 */ /* 0x002fe40007800000 */
[----:B--2---:R-:W-:Y:S02]  /*3ea0*/  FMNMX R81, R12, R81, !PT ;  /* 0x000000510c517209 */ /* 0x004fe40007800000 */
[----:B---3--:R-:W-:Y:S01]  /*3eb0*/  FMNMX R84, R13, R84, !PT ;  /* 0x000000540d547209 */ /* 0x008fe20007800000 */
[----:B------:R-:W-:Y:S04]  /*3ec0*/  @!P1 STS [R82], R85 ;  /* 0x0000005552009388 */ /* 0x000fe80000000800 */
[----:B------:R-:W-:Y:S04]  /*3ed0*/  @!P1 STS [R82+0x100], R80 ;  /* 0x0001005052009388 */ /* 0x000fe80000000800 */
[----:B------:R-:W-:Y:S04]  /*3ee0*/  @!P1 STS [R82+0x200], R81 ;  /* 0x0002005152009388 */ /* 0x000fe80000000800 */
[----:B------:R-:W-:Y:S01]  /*3ef0*/  @!P1 STS [R82+0x300], R84 ;  /* 0x0003005452009388 */ /* 0x000fe20000000800 */
[----:B------:R-:W-:Y:S01]  /*3f00*/  LEA R122, R122, UR5, 0x2 ;  /* 0x000000057a7a7c11 */ /* 0x000fe2000f8e10ff */
[----:B------:R-:W-:Y:S06]  /*3f10*/  BAR.SYNC.DEFER_BLOCKING 0x0 ;  /* 0x0000000000007b1d */ /* 0x000fec0000010000 */
[----:B------:R-:W0:Y:S04]  /*3f20*/  LDS R0, [R122] ;  /* 0x000000007a007984 */ /* 0x000e280000000800 */
[----:B0-----:R-:W0:Y:S02]  /*3f30*/  SHFL.BFLY PT, R12, R0, 0x4, 0x1f ;  /* 0x0c801f00000c7f89 */ /* 0x001e2400000e0000 */
[----:B0-----:R-:W-:-:S05]  /*3f40*/  FMNMX R12, R0, R12, !PT ;  /* 0x0000000c000c7209 */ /* 0x001fca0007800000 */
[----:B------:R-:W0:Y:S02]  /*3f50*/  SHFL.BFLY PT, R0, R12, 0x2, 0x1f ;  /* 0x0c401f000c007f89 */ /* 0x000e2400000e0000 */
[----:B0-----:R-:W-:-:S05]  /*3f60*/  FMNMX R0, R12, R0, !PT ;  /* 0x000000000c007209 */ /* 0x001fca0007800000 */
[----:B------:R-:W0:Y:S02]  /*3f70*/  SHFL.BFLY PT, R12, R0, 0x1, 0x1f ;  /* 0x0c201f00000c7f89 */ /* 0x000e2400000e0000 */
[----:B0-----:R-:W-:-:S05]  /*3f80*/  FMNMX R12, R0, R12, !PT ;  /* 0x0000000c000c7209 */ /* 0x001fca0007800000 */
[----:B------:R-:W-:Y:S01]  /*3f90*/  @!P0 STS [R122], R12 ;  /* 0x0000000c7a008388 */ /* 0x000fe20000000800 */
[----:B------:R-:W-:Y:S06]  /*3fa0*/  BAR.SYNC.DEFER_BLOCKING 0x0 ;  /* 0x0000000000007b1d */ /* 0x000fec0000010000 */
[----:B------:R-:W0:Y:S04]  /*3fb0*/  LDS R13, [R83+0x200] ;  /* 0x00020000530d7984 */ /* 0x000e280000000800 */
[----:B------:R-:W1:Y:S04]  /*3fc0*/  LDS R0, [R83] ;  /* 0x0000000053007984 */ /* 0x000e680000000800 */
[----:B------:R-:W2:Y:S04]  /*3fd0*/  LDS R12, [R83+0x100] ;  /* 0x00010000530c7984 */ /* 0x000ea80000000800 */
[----:B------:R-:W3:Y:S01]  /*3fe0*/  LDS R80, [R83+0x300] ;  /* 0x0003000053507984 */ /* 0x000ee20000000800 */
[----:B0-----:R-:W-:-:S02]  /*3ff0*/  FMNMX R13, R13, R8, !PT ;  /* 0x000000080d0d7209 */ /* 0x001fc40007800000 */
[----:B-1----:R-:W-:Y:S02]  /*4000*/  FMNMX R0, R0, R9, !PT ;  /* 0x0000000900007209 */ /* 0x002fe40007800000 */
[----:B--2---:R-:W-:Y:S02]  /*4010*/  FMNMX R12, R12, R2, !PT ;  /* 0x000000020c0c7209 */ /* 0x004fe40007800000 */
[----:B---3--:R-:W-:Y:S01]  /*4020*/  FMNMX R80, R80, R3, !PT ;  /* 0x0000000350507209 */ /* 0x008fe20007800000 */
[--C-:B------:R-:W-:Y:S01]  /*4030*/  FFMA R113, R113, UR9, -R13.reuse ;  /* 0x0000000971717c23 */ /* 0x100fe2000800080d */
[--C-:B------:R-:W-:Y:S01]  /*4040*/  FFMA R84, R136, UR9, -R0.reuse ;  /* 0x0000000988547c23 */ /* 0x100fe20008000800 */
[----:B------:R-:W-:Y:S01]  /*4050*/  FFMA R137, R137, UR9, -R0 ;  /* 0x0000000989897c23 */ /* 0x000fe20008000800 */
[--C-:B------:R-:W-:Y:S01]  /*4060*/  FFMA R138, R138, UR9, -R12.reuse ;  /* 0x000000098a8a7c23 */ /* 0x100fe2000800080c */
[----:B------:R-:W-:Y:S01]  /*4070*/  FFMA R139, R139, UR9, -R12 ;  /* 0x000000098b8b7c23 */ /* 0x000fe2000800080c */
[--C-:B------:R-:W-:Y:S01]  /*4080*/  FFMA R112, R112, UR9, -R13.reuse ;  /* 0x0000000970707c23 */ /* 0x100fe2000800080d */
[--C-:B------:R-:W-:Y:S01]  /*4090*/  FFMA R114, R114, UR9, -R80.reuse ;  /* 0x0000000972727c23 */ /* 0x100fe20008000850 */
[----:B------:R-:W-:Y:S01]  /*40a0*/  FFMA R115, R115, UR9, -R80 ;  /* 0x0000000973737c23 */ /* 0x000fe20008000850 */
[----:B------:R-:W-:Y:S01]  /*40b0*/  FMUL R108, R113, 1.4426950216293334961 ;  /* 0x3fb8aa3b716c7820 */ /* 0x000fe20000400000 */
[----:B------:R-:W-:Y:S01]  /*40c0*/  FMUL R84, R84, 1.4426950216293334961 ;  /* 0x3fb8aa3b54547820 */ /* 0x000fe20000400000 */
[----:B------:R-:W-:Y:S01]  /*40d0*/  FMUL R81, R137, 1.4426950216293334961 ;  /* 0x3fb8aa3b89517820 */ /* 0x000fe20000400000 */
[----:B------:R-:W-:Y:S01]  /*40e0*/  FFMA R132, R132, UR9, -R0 ;  /* 0x0000000984847c23 */ /* 0x000fe20008000800 */
[----:B------:R-:W-:Y:S01]  /*40f0*/  FMUL R87, R138, 1.4426950216293334961 ;  /* 0x3fb8aa3b8a577820 */ /* 0x000fe20000400000 */
[----:B------:R-:W-:Y:S01]  /*4100*/  FMUL R104, R139, 1.4426950216293334961 ;  /* 0x3fb8aa3b8b687820 */ /* 0x000fe20000400000 */
[----:B------:R-:W-:Y:S01]  /*4110*/  FFMA R134, R134, UR9, -R12 ;  /* 0x0000000986867c23 */ /* 0x000fe2000800080c */
[----:B------:R-:W-:Y:S01]  /*4120*/  FMUL R107, R112, 1.4426950216293334961 ;  /* 0x3fb8aa3b706b7820 */ /* 0x000fe20000400000 */
[--C-:B------:R-:W-:Y:S01]  /*4130*/  FFMA R144, R144, UR9, -R13.reuse ;  /* 0x0000000990907c23 */ /* 0x100fe2000800080d */
[----:B------:R-:W-:Y:S01]  /*4140*/  FMUL R111, R114, 1.4426950216293334961 ;  /* 0x3fb8aa3b726f7820 */ /* 0x000fe20000400000 */
[----:B------:R-:W-:Y:S01]  /*4150*/  FMUL R113, R115, 1.4426950216293334961 ;  /* 0x3fb8aa3b73717820 */ /* 0x000fe20000400000 */
[----:B------:R-:W-:Y:S01]  /*4160*/  FFMA R146, R146, UR9, -R80 ;  /* 0x0000000992927c23 */ /* 0x000fe20008000850 */
[----:B------:R-:W-:Y:S01]  /*4170*/  FMUL R86, R132, 1.4426950216293334961 ;  /* 0x3fb8aa3b84567820 */ /* 0x000fe20000400000 */
[----:B------:R-:W-:Y:S01]  /*4180*/  FFMA R133, R133, UR9, -R0 ;  /* 0x0000000985857c23 */ /* 0x000fe20008000800 */
[----:B------:R-:W-:Y:S01]  /*4190*/  FFMA R135, R135, UR9, -R12 ;  /* 0x0000000987877c23 */ /* 0x000fe2000800080c */
[----:B------:R-:W-:Y:S01]  /*41a0*/  FMUL R105, R134, 1.4426950216293334961 ;  /* 0x3fb8aa3b86697820 */ /* 0x000fe20000400000 */
[----:B------:R-:W-:Y:S01]  /*41b0*/  FMUL R109, R144, 1.4426950216293334961 ;  /* 0x3fb8aa3b906d7820 */ /* 0x000fe20000400000 */
[----:B------:R-:W-:Y:S01]  /*41c0*/  FFMA R145, R145, UR9, -R13 ;  /* 0x0000000991917c23 */ /* 0x000fe2000800080d */
[----:B------:R-:W-:Y:S01]  /*41d0*/  FMUL R114, R146, 1.4426950216293334961 ;  /* 0x3fb8aa3b92727820 */ /* 0x000fe20000400000 */
[----:B------:R-:W-:Y:S01]  /*41e0*/  FFMA R147, R147, UR9, -R80 ;  /* 0x0000000993937c23 */ /* 0x000fe20008000850 */
[----:B------:R-:W-:Y:S01]  /*41f0*/  MUFU.EX2 R84, R84 ;  /* 0x0000005400547308 */ /* 0x000fe20000000800 */
[----:B------:R-:W-:Y:S01]  /*4200*/  FMUL R85, R133, 1.4426950216293334961 ;  /* 0x3fb8aa3b85557820 */ /* 0x000fe20000400000 */
[----:B------:R-:W-:Y:S01]  /*4210*/  FMUL R106, R135, 1.4426950216293334961 ;  /* 0x3fb8aa3b876a7820 */ /* 0x000fe20000400000 */
[----:B------:R-:W-:Y:S01]  /*4220*/  FMUL R110, R145, 1.4426950216293334961 ;  /* 0x3fb8aa3b916e7820 */ /* 0x000fe20000400000 */
[----:B------:R-:W-:-:S04]  /*4230*/  FMUL R112, R147, 1.4426950216293334961 ;  /* 0x3fb8aa3b93707820 */ /* 0x000fc80000400000 */
[----:B------:R-:W0:Y:S08]  /*4240*/  MUFU.EX2 R81, R81 ;  /* 0x0000005100517308 */ /* 0x000e300000000800 */
[----:B------:R-:W-:Y:S08]  /*4250*/  MUFU.EX2 R87, R87 ;  /* 0x0000005700577308 */ /* 0x000ff00000000800 */
[----:B------:R-:W1:Y:S08]  /*4260*/  MUFU.EX2 R104, R104 ;  /* 0x0000006800687308 */ /* 0x000e700000000800 */
[----:B------:R-:W-:Y:S08]  /*4270*/  MUFU.EX2 R107, R107 ;  /* 0x0000006b006b7308 */ /* 0x000ff00000000800 */
[----:B------:R-:W2:Y:S08]  /*4280*/  MUFU.EX2 R108, R108 ;  /* 0x0000006c006c7308 */ /* 0x000eb00000000800 */
[----:B------:R-:W-:Y:S08]  /*4290*/  MUFU.EX2 R111, R111 ;  /* 0x0000006f006f7308 */ /* 0x000ff00000000800 */
[----:B------:R-:W3:Y:S08]  /*42a0*/  MUFU.EX2 R113, R113 ;  /* 0x0000007100717308 */ /* 0x000ef00000000800 */
[----:B------:R-:W4:Y:S08]  /*42b0*/  MUFU.EX2 R86, R86 ;  /* 0x0000005600567308 */ /* 0x000f300000000800 */
[----:B------:R-:W5:Y:S08]  /*42c0*/  MUFU.EX2 R105, R105 ;  /* 0x0000006900697308 */ /* 0x000f700000000800 */
[----:B------:R-:W0:Y:S08]  /*42d0*/  MUFU.EX2 R109, R109 ;  /* 0x0000006d006d7308 */ /* 0x000e300000000800 */
[----:B------:R-:W0:Y:S08]  /*42e0*/  MUFU.EX2 R114, R114 ;  /* 0x0000007200727308 */ /* 0x000e300000000800 */
[----:B------:R-:W0:Y:S08]  /*42f0*/  MUFU.EX2 R85, R85 ;  /* 0x0000005500557308 */ /* 0x000e300000000800 */
[----:B------:R-:W0:Y:S08]  /*4300*/  MUFU.EX2 R106, R106 ;  /* 0x0000006a006a7308 */ /* 0x000e300000000800 */
[----:B------:R-:W5:Y:S08]  /*4310*/  MUFU.EX2 R110, R110 ;  /* 0x0000006e006e7308 */ /* 0x000f700000000800 */
[----:B------:R-:W5:Y:S01]  /*4320*/  MUFU.EX2 R112, R112 ;  /* 0x0000007000707308 */ /* 0x000f620000000800 */
[----:B0-----:R-:W-:Y:S01]  /*4330*/  FADD R119, R84, R81 ;  /* 0x0000005154777221 */ /* 0x001fe20000000000 */
[----:B-1----:R-:W-:Y:S01]  /*4340*/  FADD R120, R87, R104 ;  /* 0x0000006857787221 */ /* 0x002fe20000000000 */
[----:B--2---:R-:W-:Y:S01]  /*4350*/  FADD R117, R107, R108 ;  /* 0x0000006c6b757221 */ /* 0x004fe20000000000 */
[----:B---3--:R-:W-:Y:S01]  /*4360*/  FADD R116, R111, R113 ;  /* 0x000000716f747221 */ /* 0x008fe20000000000 */
[----:B----4-:R-:W-:Y:S01]  /*4370*/  FADD R119, R86, R119 ;  /* 0x0000007756777221 */ /* 0x010fe20000000000 */
[----:B-----5:R-:W-:Y:S01]  /*4380*/  FADD R120, R105, R120 ;  /* 0x0000007869787221 */ /* 0x020fe20000000000 */
[----:B------:R-:W-:Y:S01]  /*4390*/  FADD R117, R109, R117 ;  /* 0x000000756d757221 */ /* 0x000fe20000000000 */
[----:B------:R-:W-:Y:S01]  /*43a0*/  FADD R116, R114, R116 ;  /* 0x0000007472747221 */ /* 0x000fe20000000000 */
[----:B------:R-:W-:Y:S01]  /*43b0*/  FADD R119, R85, R119 ;  /* 0x0000007755777221 */ /* 0x000fe20000000000 */
[----:B------:R-:W-:Y:S01]  /*43c0*/  FADD R120, R106, R120 ;  /* 0x000000786a787221 */ /* 0x000fe20000000000 */
[----:B------:R-:W-:Y:S01]  /*43d0*/  FADD R117, R110, R117 ;  /* 0x000000756e757221 */ /* 0x000fe20000000000 */
[----:B------:R-:W-:-:S02]  /*43e0*/  FADD R116, R112, R116 ;  /* 0x0000007470747221 */ /* 0x000fc40000000000 */
[----:B------:R-:W0:Y:S04]  /*43f0*/  SHFL.BFLY PT, R121, R119, 0x2, 0x1f ;  /* 0x0c401f0077797f89 */ /* 0x000e2800000e0000 */
[----:B------:R-:W1:Y:S04]  /*4400*/  SHFL.BFLY PT, R123, R120, 0x2, 0x1f ;  /* 0x0c401f00787b7f89 */ /* 0x000e6800000e0000 */
[----:B------:R-:W2:Y:S04]  /*4410*/  SHFL.BFLY PT, R118, R117, 0x2, 0x1f ;  /* 0x0c401f0075767f89 */ /* 0x000ea800000e0000 */
[----:B------:R-:W3:Y:S01]  /*4420*/  SHFL.BFLY PT, R115, R116, 0x2, 0x1f ;  /* 0x0c401f0074737f89 */ /* 0x000ee200000e0000 */
[----:B0-----:R-:W-:Y:S01]  /*4430*/  FADD R121, R119, R121 ;  /* 0x0000007977797221 */ /* 0x001fe20000000000 */
[----:B-1----:R-:W-:Y:S01]  /*4440*/  FADD R123, R120, R123 ;  /* 0x0000007b787b7221 */ /* 0x002fe20000000000 */
[----:B--2---:R-:W-:Y:S01]  /*4450*/  FADD R118, R117, R118 ;  /* 0x0000007675767221 */ /* 0x004fe20000000000 */
[----:B---3--:R-:W-:-:S03]  /*4460*/  FADD R115, R116, R115 ;  /* 0x0000007374737221 */ /* 0x008fc60000000000 */
[----:B------:R-:W0:Y:S04]  /*4470*/  SHFL.BFLY PT, R117, R123, 0x1, 0x1f ;  /* 0x0c201f007b757f89 */ /* 0x000e2800000e0000 */
[----:B------:R-:W1:Y:S04]  /*4480*/  SHFL.BFLY PT, R116, R121, 0x1, 0x1f ;  /* 0x0c201f0079747f89 */ /* 0x000e6800000e0000 */
[----:B------:R-:W2:Y:S04]  /*4490*/  SHFL.BFLY PT, R119, R118, 0x1, 0x1f ;  /* 0x0c201f0076777f89 */ /* 0x000ea800000e0000 */
[----:B------:R-:W3:Y:S01]  /*44a0*/  SHFL.BFLY PT, R120, R115, 0x1, 0x1f ;  /* 0x0c201f0073787f89 */ /* 0x000ee200000e0000 */
[----:B0-----:R-:W-:Y:S01]  /*44b0*/  FADD R117, R123, R117 ;  /* 0x000000757b757221 */ /* 0x001fe20000000000 */
[----:B------:R-:W-:Y:S01]  /*44c0*/  BAR.SYNC.DEFER_BLOCKING 0x0 ;  /* 0x0000000000007b1d */ /* 0x000fe20000010000 */
[----:B-1----:R-:W-:Y:S01]  /*44d0*/  FADD R116, R121, R116 ;  /* 0x0000007479747221 */ /* 0x002fe20000000000 */
[----:B--2---:R-:W-:Y:S01]  /*44e0*/  FADD R119, R118, R119 ;  /* 0x0000007776777221 */ /* 0x004fe20000000000 */
[----:B---3--:R-:W-:-:S03]  /*44f0*/  FADD R120, R115, R120 ;  /* 0x0000007873787221 */ /* 0x008fc60000000000 */
[----:B------:R-:W-:Y:S04]  /*4500*/  @!P1 STS [R82], R116 ;  /* 0x0000007452009388 */ /* 0x000fe80000000800 */
[----:B------:R-:W-:Y:S04]  /*4510*/  @!P1 STS [R82+0x100], R117 ;  /* 0x0001007552009388 */ /* 0x000fe80000000800 */
[----:B------:R-:W-:Y:S04]  /*4520*/  @!P1 STS [R82+0x200], R119 ;  /* 0x0002007752009388 */ /* 0x000fe80000000800 */
[----:B------:R-:W-:Y:S01]  /*4530*/  @!P1 STS [R82+0x300], R120 ;  /* 0x0003007852009388 */ /* 0x000fe20000000800 */
[----:B------:R-:W-:Y:S06]  /*4540*/  BAR.SYNC.DEFER_BLOCKING 0x0 ;  /* 0x0000000000007b1d */ /* 0x000fec0000010000 */
[----:B------:R-:W0:Y:S04]  /*4550*/  LDS R82, [R122] ;  /* 0x000000007a527984 */ /* 0x000e280000000800 */
[----:B0-----:R-:W0:Y:S02]  /*4560*/  SHFL.BFLY PT, R115, R82, 0x4, 0x1f ;  /* 0x0c801f0052737f89 */ /* 0x001e2400000e0000 */
[----:B0-----:R-:W-:-:S05]  /*4570*/  FADD R115, R82, R115 ;  /* 0x0000007352737221 */ /* 0x001fca0000000000 */
[----:B------:R-:W0:Y:S02]  /*4580*/  SHFL.BFLY PT, R82, R115, 0x2, 0x1f ;  /* 0x0c401f0073527f89 */ /* 0x000e2400000e0000 */
[----:B0-----:R-:W-:-:S05]  /*4590*/  FADD R115, R115, R82 ;  /* 0x0000005273737221 */ /* 0x001fca0000000000 */
[----:B------:R-:W0:Y:S02]  /*45a0*/  SHFL.BFLY PT, R116, R115, 0x1, 0x1f ;  /* 0x0c201f0073747f89 */ /* 0x000e2400000e0000 */
[----:B0-----:R-:W-:-:S05]  /*45b0*/  FADD R115, R115, R116 ;  /* 0x0000007473737221 */ /* 0x001fca0000000000 */
[----:B------:R0:W-:Y:S01]  /*45c0*/  @!P0 STS [R122], R115 ;  /* 0x000000737a008388 */ /* 0x0001e20000000800 */
[C---:B------:R-:W-:Y:S01]  /*45d0*/  IMAD.WIDE R120, R6.reuse, 0x2, R244 ;  /* 0x0000000206787825 */ /* 0x040fe200078e02f4 */
[----:B------:R-:W-:Y:S03]  /*45e0*/  BAR.SYNC.DEFER_BLOCKING 0x0 ;  /* 0x0000000000007b1d */ /* 0x000fe60000010000 */
[----:B------:R-:W-:-:S04]  /*45f0*/  IMAD.WIDE R116, R6, 0x2, R236 ;  /* 0x0000000206747825 */ /* 0x000fc800078e02ec */
[----:B------:R-:W-:-:S04]  /*4600*/  IMAD.WIDE R124, R6, 0x2, R206 ;  /* 0x00000002067c7825 */ /* 0x000fc800078e02ce */
[C---:B------:R-:W-:Y:S01]  /*4610*/  IMAD.WIDE R126, R6.reuse, 0x2, R208 ;  /* 0x00000002067e7825 */ /* 0x040fe200078e02d0 */
[----:B------:R1:W2:Y:S04]  /*4620*/  LDG.E.U16 R133, desc[UR10][R120.64] ;  /* 0x0000000a78857981 */ /* 0x0002a8000c1e1500 */
[----:B------:R3:W4:Y:S01]  /*4630*/  LDG.E.U16 R131, desc[UR10][R116.64] ;  /* 0x0000000a74837981 */ /* 0x000722000c1e1500 */
[----:B------:R-:W-:-:S03]  /*4640*/  IMAD.WIDE R136, R6, 0x2, R198 ;  /* 0x0000000206887825 */ /* 0x000fc600078e02c6 */
[----:B------:R5:W2:Y:S01]  /*4650*/  LDG.E.U16 R129, desc[UR10][R124.64] ;  /* 0x0000000a7c817981 */ /* 0x000aa2000c1e1500 */
[----:B-1----:R-:W-:-:S03]  /*4660*/  IMAD.WIDE R120, R6, 0x2, R224 ;  /* 0x0000000206787825 */ /* 0x002fc600078e02e0 */
[----:B------:R1:W2:Y:S01]  /*4670*/  LDG.E.U16 R138, desc[UR10][R126.64] ;  /* 0x0000000a7e8a7981 */ /* 0x0002a2000c1e1500 */
[----:B---3--:R-:W-:-:S03]  /*4680*/  IMAD.WIDE R116, R6, 0x2, R216 ;  /* 0x0000000206747825 */ /* 0x008fc600078e02d8 */
[----:B------:R-:W3:Y:S01]  /*4690*/  LDG.E.U16 R139, desc[UR10][R120.64] ;  /* 0x0000000a788b7981 */ /* 0x000ee2000c1e1500 */
[----:B-----5:R-:W-:-:S03]  /*46a0*/  IMAD.WIDE R124, R6, 0x2, R180 ;  /* 0x00000002067c7825 */ /* 0x020fc600078e02b4 */
[----:B------:R-:W5:Y:S01]  /*46b0*/  LDG.E.U16 R137, desc[UR10][R136.64] ;  /* 0x0000000a88897981 */ /* 0x000f62000c1e1500 */
[----:B-1----:R-:W-:-:S03]  /*46c0*/  IMAD.WIDE R126, R6, 0x2, R196 ;  /* 0x00000002067e7825 */ /* 0x002fc600078e02c4 */
[----:B------:R1:W2:Y:S04]  /*46d0*/  LDG.E.U16 R146, desc[UR10][R124.64] ;  /* 0x0000000a7c927981 */ /* 0x0002a8000c1e1500 */
[----:B------:R0:W2:Y:S01]  /*46e0*/  LDG.E.U16 R121, desc[UR10][R116.64] ;  /* 0x0000000a74797981 */ /* 0x0000a2000c1e1500 */
[----:B------:R-:W-:-:S03]  /*46f0*/  IMAD.WIDE R118, R6, 0x2, R242 ;  /* 0x0000000206767825 */ /* 0x000fc600078e02f2 */
[----:B------:R-:W2:Y:S01]  /*4700*/  LDG.E.U16 R128, desc[UR10][R126.64] ;  /* 0x0000000a7e807981 */ /* 0x000ea2000c1e1500 */
[----:B-1----:R-:W-:-:S03]  /*4710*/  IMAD.WIDE R124, R6, 0x2, R176 ;  /* 0x00000002067c7825 */ /* 0x002fc600078e02b0 */
[----:B0-----:R-:W2:Y:S01]  /*4720*/  LDG.E.U16 R115, desc[UR10][R118.64] ;  /* 0x0000000a76737981 */ /* 0x001ea2000c1e1500 */
[----:B------:R-:W-:-:S03]  /*4730*/  IMAD.WIDE R116, R6, 0x2, R200 ;  /* 0x0000000206747825 */ /* 0x000fc600078e02c8 */
[----:B------:R-:W2:Y:S04]  /*4740*/  LDG.E.U16 R125, desc[UR10][R124.64] ;  /* 0x0000000a7c7d7981 */ /* 0x000ea8000c1e1500 */
[----:B------:R0:W2:Y:S01]  /*4750*/  LDG.E.U16 R147, desc[UR10][R116.64] ;  /* 0x0000000a74937981 */ /* 0x0000a2000c1e1500 */
[----:B------:R-:W-:-:S04]  /*4760*/  IMAD.WIDE R134, R6, 0x2, R212 ;  /* 0x0000000206867825 */ /* 0x000fc800078e02d4 */
[C---:B------:R-:W-:Y:S02]  /*4770*/  IMAD.WIDE R184, R6.reuse, 0x2, R162 ;  /* 0x0000000206b87825 */ /* 0x040fe400078e02a2 */
[----:B------:R-:W2:Y:S02]  /*4780*/  LDG.E.U16 R134, desc[UR10][R134.64] ;  /* 0x0000000a86867981 */ /* 0x000ea4000c1e1500 */
[C---:B0-----:R-:W-:Y:S02]  /*4790*/  IMAD.WIDE R116, R6.reuse, 0x2, R178 ;  /* 0x0000000206747825 */ /* 0x041fe400078e02b2 */
[----:B------:R-:W2:Y:S04]  /*47a0*/  LDG.E.U16 R132, desc[UR10][R184.64] ;  /* 0x0000000ab8847981 */ /* 0x000ea8000c1e1500 */
[----:B------:R0:W2:Y:S01]  /*47b0*/  LDG.E.U16 R136, desc[UR10][R116.64] ;  /* 0x0000000a74887981 */ /* 0x0000a2000c1e1500 */
[----:B------:R-:W-:-:S04]  /*47c0*/  IMAD.WIDE R126, R6, 0x2, R170 ;  /* 0x00000002067e7825 */ /* 0x000fc800078e02aa */
[C---:B------:R-:W-:Y:S01]  /*47d0*/  IMAD.WIDE R118, R6.reuse, 0x2, R220 ;  /* 0x0000000206767825 */ /* 0x040fe200078e02dc */
[----:B------:R1:W2:Y:S03]  /*47e0*/  LDG.E.U16 R135, desc[UR10][R126.64] ;  /* 0x0000000a7e877981 */ /* 0x0002a6000c1e1500 */
[C---:B0-----:R-:W-:Y:S01]  /*47f0*/  IMAD.WIDE R116, R6.reuse, 0x2, R168 ;  /* 0x0000000206747825 */ /* 0x041fe200078e02a8 */
[----:B------:R-:W-:Y:S04]  /*4800*/  LDS R184, [R83] ;  /* 0x0000000053b87984 */ /* 0x000fe80000000800 */
[----:B------:R0:W2:Y:S01]  /*4810*/  LDG.E.U16 R124, desc[UR10][R116.64] ;  /* 0x0000000a747c7981 */ /* 0x0000a2000c1e1500 */
[----:B-1----:R-:W-:-:S03]  /*4820*/  IMAD.WIDE R126, R6, 0x2, R158 ;  /* 0x00000002067e7825 */ /* 0x002fc600078e029e */
[----:B------:R-:W1:Y:S01]  /*4830*/  LDS R185, [R83+0x100] ;  /* 0x0001000053b97984 */ /* 0x000e620000000800 */
[----:B------:R-:W-:-:S03]  /*4840*/  IMAD.WIDE R142, R6, 0x2, R228 ;  /* 0x00000002068e7825 */ /* 0x000fc600078e02e4 */
[----:B------:R0:W2:Y:S02]  /*4850*/  LDG.E.U16 R130, desc[UR10][R118.64] ;  /* 0x0000000a76827981 */ /* 0x0000a4000c1e1500 */
[C---:B0-----:R-:W-:Y:S02]  /*4860*/  IMAD.WIDE R116, R6.reuse, 0x2, R166 ;  /* 0x0000000206747825 */ /* 0x041fe400078e02a6 */
[----:B------:R-:W2:Y:S02]  /*4870*/  LDG.E.U16 R142, desc[UR10][R142.64] ;  /* 0x0000000a8e8e7981 */ /* 0x000ea4000c1e1500 */
[C---:B------:R-:W-:Y:S02]  /*4880*/  IMAD.WIDE R188, R6.reuse, 0x2, R156 ;  /* 0x0000000206bc7825 */ /* 0x040fe400078e029c */
[----:B------:R-:W2:Y:S02]  /*4890*/  LDG.E.U16 R117, desc[UR10][R116.64] ;  /* 0x0000000a74757981 */ /* 0x000ea4000c1e1500 */
[----:B------:R-:W-:-:S02]  /*48a0*/  IMAD.WIDE R118, R6, 0x2, R204 ;  /* 0x0000000206767825 */ /* 0x000fc400078e02cc */
[----:B------:R0:W2:Y:S04]  /*48b0*/  LDG.E.U16 R143, desc[UR10][R188.64] ;  /* 0x0000000abc8f7981 */ /* 0x0000a8000c1e1500 */
[----:B------:R0:W2:Y:S01]  /*48c0*/  LDG.E.U16 R116, desc[UR10][R126.64] ;  /* 0x0000000a7e747981 */ /* 0x0000a2000c1e1500 */
[----:B------:R-:W-:-:S03]  /*48d0*/  IMAD.WIDE R144, R6, 0x2, R174 ;  /* 0x0000000206907825 */ /* 0x000fc600078e02ae */
[----:B------:R1:W2:Y:S01]  /*48e0*/  LDG.E.U16 R120, desc[UR10][R118.64] ;  /* 0x0000000a76787981 */ /* 0x0002a2000c1e1500 */
[----:B0-----:R-:W-:Y:S01]  /*48f0*/  FADD R188, -R0, R9 ;  /* 0x0000000900bc7221 */ /* 0x001fe20000000100 */
[----:B------:R-:W-:-:S04]  /*4900*/  IMAD.WIDE R126, R6, 0x2, R150 ;  /* 0x00000002067e7825 */ /* 0x000fc800078e0296 */
[C---:B-1----:R-:W-:Y:S01]  /*4910*/  IMAD.WIDE R118, R6.reuse, 0x2, R182 ;  /* 0x0000000206767825 */ /* 0x042fe200078e02b6 */
[----:B------:R0:W2:Y:S03]  /*4920*/  LDG.E.U16 R9, desc[UR10][R126.64] ;  /* 0x0000000a7e097981 */ /* 0x0000a6000c1e1500 */
[----:B------:R-:W-:Y:S02]  /*4930*/  IMAD.WIDE R140, R6, 0x2, R172 ;  /* 0x00000002068c7825 */ /* 0x000fe400078e02ac */
[----:B------:R-:W2:Y:S02]  /*4940*/  LDG.E.U16 R119, desc[UR10][R118.64] ;  /* 0x0000000a76777981 */ /* 0x000ea4000c1e1500 */
[----:B0-----:R-:W-:Y:S01]  /*4950*/  FADD R127, -R12, R2 ;  /* 0x000000020c7f7221 */ /* 0x001fe20000000100 */
[----:B------:R-:W-:-:S04]  /*4960*/  IMAD.WIDE R122, R6, 0x2, R232 ;  /* 0x00000002067a7825 */ /* 0x000fc800078e02e8 */
[----:B------:R-:W-:Y:S01]  /*4970*/  FMUL R126, R188, 1.4426950216293334961 ;  /* 0x3fb8aa3bbc7e7820 */ /* 0x000fe20000400000 */
[----:B------:R-:W-:Y:S01]  /*4980*/  FMUL R127, R127, 1.4426950216293334961 ;  /* 0x3fb8aa3b7f7f7820 */ /* 0x000fe20000400000 */
[----:B------:R-:W3:Y:S01]  /*4990*/  LDG.E.U16 R118, desc[UR10][R144.64] ;  /* 0x0000000a90767981 */ /* 0x000ee2000c1e1500 */
[----:B------:R-:W-:-:S03]  /*49a0*/  IMAD.WIDE R186, R6, 0x2, R164 ;  /* 0x0000000206ba7825 */ /* 0x000fc600078e02a4 */
[----:B------:R-:W-:Y:S01]  /*49b0*/  MUFU.EX2 R126, R126 ;  /* 0x0000007e007e7308 */ /* 0x000fe20000000800 */
[----:B------:R-:W3:Y:S04]  /*49c0*/  LDG.E.U16 R122, desc[UR10][R122.64] ;  /* 0x0000000a7a7a7981 */ /* 0x000ee8000c1e1500 */
[----:B------:R0:W3:Y:S03]  /*49d0*/  LDG.E.U16 R145, desc[UR10][R140.64] ;  /* 0x0000000a8c917981 */ /* 0x0000e6000c1e1500 */
[----:B------:R-:W1:Y:S01]  /*49e0*/  MUFU.EX2 R127, R127 ;  /* 0x0000007f007f7308 */ /* 0x000e620000000800 */
[----:B------:R0:W3:Y:S02]  /*49f0*/  LDG.E.U16 R144, desc[UR10][R186.64] ;  /* 0x0000000aba907981 */ /* 0x0000e4000c1e1500 */
[----:B0-----:R-:W-:-:S05]  /*4a00*/  IMAD.WIDE R140, R6, 0x2, R160 ;  /* 0x00000002068c7825 */ /* 0x001fca00078e02a0 */
[----:B------:R0:W3:Y:S01]  /*4a10*/  LDG.E.U16 R123, desc[UR10][R140.64] ;  /* 0x0000000a8c7b7981 */ /* 0x0000e2000c1e1500 */
[----:B------:R-:W-:-:S04]  /*4a20*/  IMAD.WIDE R186, R6, 0x2, R152 ;  /* 0x0000000206ba7825 */ /* 0x000fc800078e0298 */
[----:B0-----:R-:W-:-:S04]  /*4a30*/  IMAD.WIDE R140, R6, 0x2, R154 ;  /* 0x00000002068c7825 */ /* 0x001fc800078e029a */
[C---:B------:R-:W-:Y:S02]  /*4a40*/  IMAD.WIDE R188, R6.reuse, 0x2, R18 ;  /* 0x0000000206bc7825 */ /* 0x040fe400078e0212 */
[----:B------:R-:W3:Y:S02]  /*4a50*/  LDG.E.U16 R141, desc[UR10][R140.64] ;  /* 0x0000000a8c8d7981 */ /* 0x000ee4000c1e1500 */
[C---:B------:R-:W-:Y:S02]  /*4a60*/  IMAD.WIDE R190, R6.reuse, 0x2, R20 ;  /* 0x0000000206be7825 */ /* 0x040fe400078e0214 */
[----:B------:R0:W3:Y:S02]  /*4a70*/  LDG.E.U16 R194, desc[UR10][R188.64] ;  /* 0x0000000abcc27981 */ /* 0x0000e4000c1e1500 */
[----:B------:R-:W-:Y:S02]  /*4a80*/  IMAD.WIDE R192, R6, 0x2, R24 ;  /* 0x0000000206c07825 */ /* 0x000fe400078e0218 */
[----:B------:R-:W3:Y:S04]  /*4a90*/  LDG.E.U16 R195, desc[UR10][R190.64] ;  /* 0x0000000abec37981 */ /* 0x000ee8000c1e1500 */
[----:B------:R0:W3:Y:S01]  /*4aa0*/  LDG.E.U16 R140, desc[UR10][R186.64] ;  /* 0x0000000aba8c7981 */ /* 0x0000e2000c1e1500 */
[----:B-1----:R-:W-:-:S02]  /*4ab0*/  FFMA2 R14, R14.F32x2.HI_LO, R126.F32x2.HI_LO, R184.F32x2.HI_LO ;  /* 0x0000007e0e0e7249 */ /* 0x002fc400000000b8 */
[C---:B0-----:R-:W-:Y:S01]  /*4ac0*/  IMAD.WIDE R188, R6.reuse, 0x2, R40 ;  /* 0x0000000206bc7825 */ /* 0x041fe200078e0228 */
[----:B------:R-:W3:Y:S03]  /*4ad0*/  LDG.E.U16 R192, desc[UR10][R192.64] ;  /* 0x0000000ac0c07981 */ /* 0x000ee6000c1e1500 */
[C---:B------:R-:W-:Y:S01]  /*4ae0*/  IMAD.WIDE R186, R6.reuse, 0x2, R16 ;  /* 0x0000000206ba7825 */ /* 0x040fe200078e0210 */
[----:B------:R-:W3:Y:S03]  /*4af0*/  LDG.E.U16 R202, desc[UR10][R188.64] ;  /* 0x0000000abcca7981 */ /* 0x000ee6000c1e1500 */
[C---:B------:R-:W-:Y:S01]  /*4b00*/  IMAD.WIDE R190, R6.reuse, 0x2, R48 ;  /* 0x0000000206be7825 */ /* 0x040fe200078e0230 */
[----:B------:R0:W3:Y:S03]  /*4b10*/  LDG.E.U16 R2, desc[UR10][R186.64] ;  /* 0x0000000aba027981 */ /* 0x0000e6000c1e1500 */
[----:B------:R-:W-:-:S02]  /*4b20*/  IMAD.WIDE R184, R6, 0x2, R56 ;  /* 0x0000000206b87825 */ /* 0x000fc400078e0238 */
[----:B------:R-:W4:Y:S02]  /*4b30*/  LDG.E.U16 R190, desc[UR10][R190.64] ;  /* 0x0000000abebe7981 */ /* 0x000f24000c1e1500 */
[----:B0-----:R-:W-:-:S04]  /*4b40*/  IMAD.WIDE R186, R6, 0x2, R32 ;  /* 0x0000000206ba7825 */ /* 0x001fc800078e0220 */
[----:B------:R-:W-:Y:S01]  /*4b50*/  IMAD.SHL.U32 R82, R210, 0x100, RZ ;  /* 0x00000100d2527824 */ /* 0x000fe200078e00ff */
[----:B------:R0:W4:Y:S01]  /*4b60*/  LDG.E.U16 R193, desc[UR10][R186.64] ;  /* 0x0000000abac17981 */ /* 0x000122000c1e1500 */
[----:B------:R-:W-:-:S03]  /*4b70*/  IMAD.WIDE R188, R6, 0x2, R72 ;  /* 0x0000000206bc7825 */ /* 0x000fc600078e0248 */
[----:B------:R1:W4:Y:S01]  /*4b80*/  LDG.E.U16 R191, desc[UR10][R184.64] ;  /* 0x0000000ab8bf7981 */ /* 0x000322000c1e1500 */
[----:B------:R-:W-:-:S03]  /*4b90*/  LOP3.LUT R82, R203, 0xf00, R82, 0xf8, !PT ;  /* 0x00000f00cb527812 */ /* 0x000fc600078ef852 */
[----:B------:R1:W4:Y:S01]  /*4ba0*/  LDG.E.U16 R210, desc[UR10][R188.64] ;  /* 0x0000000abcd27981 */ /* 0x000322000c1e1500 */
[----:B0-----:R-:W-:-:S04]  /*4bb0*/  IMAD.WIDE R186, R6, 0x2, R64 ;  /* 0x0000000206ba7825 */ /* 0x001fc800078e0240 */
[C---:B-1----:R-:W-:Y:S01]  /*4bc0*/  IMAD.WIDE R184, R6.reuse, 0x2, R22 ;  /* 0x0000000206b87825 */ /* 0x042fe200078e0216 */
[----:B------:R0:W4:Y:S03]  /*4bd0*/  LDG.E.U16 R203, desc[UR10][R186.64] ;  /* 0x0000000abacb7981 */ /* 0x000126000c1e1500 */
[C---:B------:R-:W-:Y:S01]  /*4be0*/  IMAD.WIDE R188, R6.reuse, 0x2, R28 ;  /* 0x0000000206bc7825 */ /* 0x040fe200078e021c */
[----:B------:R1:W4:Y:S04]  /*4bf0*/  LDG.E.U16 R211, desc[UR10][R184.64] ;  /* 0x0000000ab8d37981 */ /* 0x000328000c1e1500 */
        /* <DEDUP_REMOVED lines=9> */
[----:B------:R0:W5:Y:S03]  /*4c90*/  LDG.E.U16 R219, desc[UR10][R186.64] ;  /* 0x0000000abadb7981 */ /* 0x000166000c1e1500 */
[C---:B------:R-:W-:Y:S01]  /*4ca0*/  IMAD.WIDE R188, R6.reuse, 0x2, R52 ;  /* 0x0000000206bc7825 */ /* 0x040fe200078e0234 */
[----:B------:R1:W5:Y:S04]  /*4cb0*/  LDG.E.U16 R223, desc[UR10][R184.64] ;  /* 0x0000000ab8df7981 */ /* 0x000368000c1e1500 */
[----:B------:R1:W5:Y:S01]  /*4cc0*/  LDG.E.U16 R227, desc[UR10][R188.64] ;  /* 0x0000000abce37981 */ /* 0x000362000c1e1500 */
        /* <DEDUP_REMOVED lines=16> */
[----:B------:R1:W5:Y:S05]  /*4dd0*/  LDG.E.U16 R240, desc[UR10][R184.64] ;  /* 0x0000000ab8f07981 */ /* 0x00036a000c1e1500 */
[----:B------:R-:W5:Y:S01]  /*4de0*/  LDG.E.U16 R188, desc[UR10][R188.64] ;  /* 0x0000000abcbc7981 */ /* 0x000f62000c1e1500 */
[----:B0-----:R-:W-:-:S04]  /*4df0*/  IMAD.WIDE R186, R6, 0x2, R38 ;  /* 0x0000000206ba7825 */ /* 0x001fc800078e0226 */
[C---:B-1----:R-:W-:Y:S01]  /*4e00*/  IMAD.WIDE R184, R6.reuse, 0x2, R54 ;  /* 0x0000000206b87825 */ /* 0x042fe200078e0236 */
[----:B------:R0:W5:Y:S04]  /*4e10*/  LDG.E.U16 R241, desc[UR10][R186.64] ;  /* 0x0000000abaf17981 */ /* 0x000168000c1e1500 */
[----:B------:R1:W5:Y:S01]  /*4e20*/  LDG.E.U16 R189, desc[UR10][R184.64] ;  /* 0x0000000ab8bd7981 */ /* 0x000362000c1e1500 */
[----:B0-----:R-:W-:-:S04]  /*4e30*/  IMAD.WIDE R186, R6, 0x2, R62 ;  /* 0x0000000206ba7825 */ /* 0x001fc800078e023e */
[C---:B-1----:R-:W-:Y:S02]  /*4e40*/  IMAD.WIDE R184, R6.reuse, 0x2, R70 ;  /* 0x0000000206b87825 */ /* 0x042fe400078e0246 */
[----:B------:R-:W5:Y:S04]  /*4e50*/  LDG.E.U16 R186, desc[UR10][R186.64] ;  /* 0x0000000ababa7981 */ /* 0x000f68000c1e1500 */
[----:B------:R0:W5:Y:S02]  /*4e60*/  LDG.E.U16 R187, desc[UR10][R184.64] ;  /* 0x0000000ab8bb7981 */ /* 0x000164000c1e1500 */
[----:B0-----:R-:W-:-:S06]  /*4e70*/  IMAD.WIDE R184, R6, 0x2, R78 ;  /* 0x0000000206b87825 */ /* 0x001fcc00078e024e */
[----:B------:R0:W5:Y:S02]  /*4e80*/  LDG.E.U16 R184, desc[UR10][R184.64] ;  /* 0x0000000ab8b87981 */ /* 0x000164000c1e1500 */
[----:B0-----:R-:W0:Y:S01]  /*4e90*/  S2R R185, SR_TID.X ;  /* 0x0000000000b97919 */ /* 0x001e220000002100 */
[----:B------:R-:W1:Y:S01]  /*4ea0*/  S2R R252, SR_TID.X ;  /* 0x0000000000fc7919 */ /* 0x000e620000002100 */
[----:B0-----:R-:W-:-:S04]  /*4eb0*/  LOP3.LUT R185, R185, 0xe0, RZ, 0xc0, !PT ;  /* 0x000000e0b9b97812 */ /* 0x001fc800078ec0ff */
[----:B------:R-:W-:-:S04]  /*4ec0*/  SHF.R.U32.HI R185, RZ, 0x1, R185 ;  /* 0x00000001ffb97819 */ /* 0x000fc800000116b9 */
[----:B------:R-:W-:Y:S02]  /*4ed0*/  LOP3.LUT R185, R82, R185, RZ, 0x3c, !PT ;  /* 0x000000b952b97212 */ /* 0x000fe400078e3cff */
[----:B------:R-:W-:Y:S04]  /*4ee0*/  LDS R82, [R83+0x200] ;  /* 0x0002000053527984 */ /* 0x000fe80000000800 */
[----:B------:R-:W-:Y:S01]  /*4ef0*/  LDS R83, [R83+0x300] ;  /* 0x0003000053537984 */ /* 0x000fe20000000800 */
[----:B------:R-:W-:Y:S06]  /*4f00*/  BAR.SYNC.DEFER_BLOCKING 0x0 ;  /* 0x0000000000007b1d */ /* 0x000fec0000010000 */
[----:B--2---:R0:W-:Y:S02]  /*4f10*/  STS.U16 [R11+UR5+0x800], R142 ;  /* 0x0008008e0b007988 */ /* 0x0041e40008000405 */
[----:B0-----:R-:W0:Y:S02]  /*4f20*/  S2R R142, SR_TID.X ;  /* 0x00000000008e7919 */ /* 0x001e240000002100 */
[----:B------:R1:W-:Y:S04]  /*4f30*/  STS.U16 [R11+UR5], R133 ;  /* 0x000000850b007988 */ /* 0x0003e80008000405 */
[----:B------:R2:W-:Y:S01]  /*4f40*/  STS.U16 [R11+UR5+0x1000], R134 ;  /* 0x001000860b007988 */ /* 0x0005e20008000405 */
[----:B-1----:R-:W-:-:S02]  /*4f50*/  LOP3.LUT R133, R252, 0x7, RZ, 0xc0, !PT ;  /* 0x00000007fc857812 */ /* 0x002fc400078ec0ff */
[----:B--2---:R-:W-:-:S05]  /*4f60*/  LOP3.LUT R134, R252, 0xe0, RZ, 0xc0, !PT ;  /* 0x000000e0fc867812 */ /* 0x004fca00078ec0ff */
[C---:B------:R-:W-:Y:S01]  /*4f70*/  IMAD R134, R133.reuse, 0x4, R134 ;  /* 0x0000000485867824 */ /* 0x040fe200078e0286 */
[----:B------:R-:W-:Y:S01]  /*4f80*/  SHF.L.U32 R133, R133, 0x4, RZ ;  /* 0x0000000485857819 */ /* 0x000fe200000006ff */
[----:B---3--:R1:W-:Y:S02]  /*4f90*/  STS.U16 [R11+UR5+0x4000], R2 ;  /* 0x004000020b007988 */ /* 0x0083e40008000405 */
[----:B-1----:R-:W-:-:S05]  /*4fa0*/  IMAD.SHL.U32 R2, R252, 0x2, RZ ;  /* 0x00000002fc027824 */ /* 0x002fca00078e00ff */
[----:B------:R-:W-:Y:S02]  /*4fb0*/  LOP3.LUT R2, R133, 0x30, R2, 0x78, !PT ;  /* 0x0000003085027812 */ /* 0x000fe400078e7802 */
[----:B0-----:R-:W-:-:S03]  /*4fc0*/  LOP3.LUT R142, R142, 0x10, RZ, 0xc0, !PT ;  /* 0x000000108e8e7812 */ /* 0x001fc600078ec0ff */
[----:B------:R-:W-:Y:S02]  /*4fd0*/  IMAD.U32 R134, R134, 0x40, R2 ;  /* 0x0000004086867824 */ /* 0x000fe400078e0002 */
[----:B------:R-:W-:Y:S01]  /*4fe0*/  IMAD.SHL.U32 R2, R252, 0x100, RZ ;  /* 0x00000100fc027824 */ /* 0x000fe200078e00ff */
[----:B------:R-:W0:Y:S01]  /*4ff0*/  S2UR UR7, SR_CgaCtaId ;  /* 0x00000000000779c3 */ /* 0x000e220000008800 */
[----:B------:R-:W-:-:S03]  /*5000*/  F2FP.BF16.F32.PACK_AB R86, R85, R86 ;  /* 0x000000565556723e */ /* 0x000fc600000010ff */
[----:B------:R-:W-:Y:S02]  /*5010*/  LOP3.LUT R133, R133, 0xf00, R2, 0xf8, !PT ;  /* 0x00000f0085857812 */ /* 0x000fe400078ef802 */
[----:B------:R-:W-:Y:S02]  /*5020*/  LEA R2, R142, UR5, 0x3 ;  /* 0x000000058e027c11 */ /* 0x000fe4000f8e18ff */
[----:B------:R-:W-:Y:S01]  /*5030*/  F2FP.BF16.F32.PACK_AB R85, R104, R87 ;  /* 0x000000576855723e */ /* 0x000fe200000010ff */
[----:B------:R-:W-:Y:S01]  /*5040*/  STS.U16 [R11+UR5+0x1800], R147 ;  /* 0x001800930b007988 */ /* 0x000fe20008000405 */
[----:B------:R-:W-:Y:S02]  /*5050*/  IADD3 R185, PT, PT, R185, R2, RZ ;  /* 0x00000002b9b97210 */ /* 0x000fe40007ffe0ff */
[----:B------:R-:W-:Y:S01]  /*5060*/  F2FP.BF16.F32.PACK_AB R84, R81, R84 ;  /* 0x000000545154723e */ /* 0x000fe200000010ff */
[----:B------:R-:W-:Y:S01]  /*5070*/  STS.U16 [R11+UR5+0x2000], R146 ;  /* 0x002000920b007988 */ /* 0x000fe20008000405 */
[----:B------:R-:W-:-:S02]  /*5080*/  F2FP.BF16.F32.PACK_AB R87, R106, R105 ;  /* 0x000000696a57723e */ /* 0x000fc400000010ff */
[----:B------:R-:W-:Y:S01]  /*5090*/  F2FP.BF16.F32.PACK_AB R104, R108, R107 ;  /* 0x0000006b6c68723e */ /* 0x000fe200000010ff */
[----:B------:R-:W-:Y:S01]  /*50a0*/  STS.U16 [R11+UR5+0x2800], R145 ;  /* 0x002800910b007988 */ /* 0x000fe20008000405 */
[----:B------:R-:W-:Y:S02]  /*50b0*/  F2FP.BF16.F32.PACK_AB R106, R110, R109 ;  /* 0x0000006d6e6a723e */ /* 0x000fe400000010ff */
[----:B------:R-:W-:Y:S01]  /*50c0*/  F2FP.BF16.F32.PACK_AB R105, R113, R111 ;  /* 0x0000006f7169723e */ /* 0x000fe200000010ff */
[----:B------:R-:W-:Y:S01]  /*50d0*/  STS.U16 [R11+UR5+0x3000], R144 ;  /* 0x003000900b007988 */ /* 0x000fe20008000405 */
[----:B------:R-:W-:-:S03]  /*50e0*/  F2FP.BF16.F32.PACK_AB R107, R112, R114 ;  /* 0x00000072706b723e */ /* 0x000fc600000010ff */
[----:B------:R-:W-:Y:S04]  /*50f0*/  STS.U16 [R11+UR5+0x3800], R143 ;  /* 0x0038008f0b007988 */ /* 0x000fe80008000405 */
[----:B------:R-:W-:Y:S04]  /*5100*/  STS.U16 [R11+UR5+0x4800], R192 ;  /* 0x004800c00b007988 */ /* 0x000fe80008000405 */
[----:B----4-:R-:W-:Y:S04]  /*5110*/  STS.U16 [R11+UR5+0x5000], R193 ;  /* 0x005000c10b007988 */ /* 0x010fe80008000405 */
        /* <DEDUP_REMOVED lines=53> */
[----:B------:R-:W-:Y:S04]  /*5470*/  STSM.16.M88.4 [R185+0xa000], R84 ;  /* 0x00a00054b9007844 */ /* 0x000fe80000000200 */
[----:B------:R-:W-:Y:S01]  /*5480*/  STSM.16.M88.4 [R185+0xb000], R104 ;  /* 0x00b00068b9007844 */ /* 0x000fe20000000200 */
[----:B------:R-:W-:-:S02]  /*5490*/  UMOV UR6, 0x400 ;  /* 0x0000040000067882 */ /* 0x000fc40000000000 */
[----:B0-----:R-:W-:Y:S01]  /*54a0*/  ULEA UR6, UR7, UR6, 0x18 ;  /* 0x0000000607067291 */ /* 0x001fe2000f8ec0ff */
[----:B------:R-:W-:Y:S01]  /*54b0*/  BAR.SYNC.DEFER_BLOCKING 0x0 ;  /* 0x0000000000007b1d */ /* 0x000fe20000010000 */
[----:B------:R-:W-:Y:S01]  /*54c0*/  LOP3.LUT R133, R133, 0x10, R252, 0x78, !PT ;  /* 0x0000001085857812 */ /* 0x000fe200078e78fc */
[----:B-1----:R-:W-:Y:S01]  /*54d0*/  FADD R4, -R13, R8 ;  /* 0x000000080d047221 */ /* 0x002fe20000000100 */
[----:B--2---:R-:W-:-:S03]  /*54e0*/  FADD R5, -R80, R3 ;  /* 0x0000000350057221 */ /* 0x004fc60000000100 */
[----:B------:R-:W-:Y:S01]  /*54f0*/  FMUL R4, R4, 1.4426950216293334961 ;  /* 0x3fb8aa3b04047820 */ /* 0x000fe20000400000 */
[----:B------:R-:W-:Y:S01]  /*5500*/  FMUL R5, R5, 1.4426950216293334961 ;  /* 0x3fb8aa3b05057820 */ /* 0x000fe20000400000 */
[----:B------:R-:W-:Y:S01]  /*5510*/  LOP3.LUT R132, R133, 0x20, RZ, 0x3c, !PT ;  /* 0x0000002085847812 */ /* 0x000fe200078e3cff */
[----:B------:R-:W-:Y:S04]  /*5520*/  LDSM.16.M88.4 R116, [R133+UR6+0xa000] ;  /* 0x00a000068574783b */ /* 0x000fe80008000200 */
[----:B------:R-:W0:Y:S04]  /*5530*/  LDSM.16.M88.4 R84, [R134+UR6] ;  /* 0x000000068654783b */ /* 0x000e280008000200 */
[----:B------:R-:W1:Y:S04]  /*5540*/  LDSM.16.M88.4 R104, [R134+UR6+0x4000] ;  /* 0x004000068668783b */ /* 0x000e680008000200 */
[----:B------:R-:W2:Y:S01]  /*5550*/  LDSM.16.M88.4 R8, [R133+UR6+0xb000] ;  /* 0x00b000068508783b */ /* 0x000ea20008000200 */
[----:B------:R-:W3:Y:S03]  /*5560*/  MUFU.EX2 R4, R4 ;  /* 0x0000000400047308 */ /* 0x000ee60000000800 */
[----:B------:R-:W4:Y:S04]  /*5570*/  LDSM.16.M88.4 R108, [R132+UR6+0xa000] ;  /* 0x00a00006846c783b */ /* 0x000f280008000200 */
[----:B------:R-:W5:Y:S01]  /*5580*/  LDSM.16.M88.4 R112, [R132+UR6+0xb000] ;  /* 0x00b000068470783b */ /* 0x000f620008000200 */
[----:B------:R-:W0:Y:S01]  /*5590*/  MUFU.EX2 R5, R5 ;  /* 0x0000000500057308 */ /* 0x000e220000000800 */
[C---:B------:R-:W-:Y:S01]  /*55a0*/  FMUL R92, R126.reuse, R92 ;  /* 0x0000005c7e5c7220 */ /* 0x040fe20000400000 */
[C---:B------:R-:W-:Y:S01]  /*55b0*/  FMUL R93, R126.reuse, R93 ;  /* 0x0000005d7e5d7220 */ /* 0x040fe20000400000 */
[C---:B------:R-:W-:Y:S01]  /*55c0*/  FMUL R94, R127.reuse, R94 ;  /* 0x0000005e7f5e7220 */ /* 0x040fe20000400000 */
[C---:B------:R-:W-:Y:S01]  /*55d0*/  FMUL R95, R127.reuse, R95 ;  /* 0x0000005f7f5f7220 */ /* 0x040fe20000400000 */
[C---:B------:R-:W-:Y:S01]  /*55e0*/  FMUL R96, R126.reuse, R96 ;  /* 0x000000607e607220 */ /* 0x040fe20000400000 */
[----:B------:R-:W-:Y:S01]  /*55f0*/  FMUL R97, R126, R97 ;  /* 0x000000617e617220 */ /* 0x000fe20000400000 */
[C---:B------:R-:W-:Y:S01]  /*5600*/  FMUL R98, R127.reuse, R98 ;  /* 0x000000627f627220 */ /* 0x040fe20000400000 */
[----:B------:R-:W-:Y:S01]  /*5610*/  FMUL R99, R127, R99 ;  /* 0x000000637f637220 */ /* 0x000fe20000400000 */
[C---:B---3--:R-:W-:Y:S01]  /*5620*/  FMUL R100, R4.reuse, R100 ;  /* 0x0000006404647220 */ /* 0x048fe20000400000 */
[----:B------:R-:W-:Y:S01]  /*5630*/  FMUL R101, R4, R101 ;  /* 0x0000006504657220 */ /* 0x000fe20000400000 */
[----:B------:R-:W-:-:S02]  /*5640*/  LOP3.LUT R2, R133, 0x40, RZ, 0x3c, !PT ;  /* 0x0000004085027812 */ /* 0x000fc400078e3cff */
[----:B------:R-:W-:Y:S01]  /*5650*/  LOP3.LUT R3, R134, 0x40, RZ, 0x3c, !PT ;  /* 0x0000004086037812 */ /* 0x000fe200078e3cff */
[C---:B------:R-:W-:Y:S01]  /*5660*/  FMUL R88, R4.reuse, R88 ;  /* 0x0000005804587220 */ /* 0x040fe20000400000 */
[----:B------:R-:W-:Y:S01]  /*5670*/  FMUL R89, R4, R89 ;  /* 0x0000005904597220 */ /* 0x000fe20000400000 */
[----:B------:R-:W-:Y:S01]  /*5680*/  LDSM.16.M88.4 R128, [R2+UR6+0xb000] ;  /* 0x00b000060280783b */ /* 0x000fe20008000200 */
[C---:B0-----:R-:W-:Y:S01]  /*5690*/  FMUL R102, R5.reuse, R102 ;  /* 0x0000006605667220 */ /* 0x041fe20000400000 */
[C---:B------:R-:W-:Y:S01]  /*56a0*/  FMUL R103, R5.reuse, R103 ;  /* 0x0000006705677220 */ /* 0x040fe20000400000 */
[C---:B------:R-:W-:Y:S01]  /*56b0*/  FMUL R90, R5.reuse, R90 ;  /* 0x0000005a055a7220 */ /* 0x040fe20000400000 */
[----:B------:R-:W-:Y:S01]  /*56c0*/  FMUL R91, R5, R91 ;  /* 0x0000005b055b7220 */ /* 0x000fe20000400000 */
[----:B------:R-:W-:Y:S01]  /*56d0*/  LDSM.16.M88.4 R120, [R3+UR6] ;  /* 0x000000060378783b */ /* 0x000fe20008000200 */
[C---:B------:R-:W-:Y:S03]  /*56e0*/  HMMA.16816.F32.BF16 R92, R116.reuse, R84, R92 ;  /* 0x00000054745c723c */ /* 0x040fe6000004185c */
[----:B------:R-:W-:Y:S05]  /*56f0*/  LDSM.16.M88.4 R124, [R3+UR6+0x4000] ;  /* 0x00400006037c783b */ /* 0x000fea0008000200 */
[----:B-1----:R-:W-:Y:S01]  /*5700*/  HMMA.16816.F32.BF16 R96, R116, R104, R96 ;  /* 0x000000687460723c */ /* 0x002fe20000041860 */
[----:B------:R-:W0:Y:S07]  /*5710*/  LDSM.16.M88.4 R116, [R2+UR6+0xa000] ;  /* 0x00a000060274783b */ /* 0x000e2e0008000200 */
[C---:B--2---:R-:W-:Y:S08]  /*5720*/  HMMA.16816.F32.BF16 R100, R8.reuse, R84, R100 ;  /* 0x000000540864723c */ /* 0x044ff00000041864 */
[----:B------:R-:W-:Y:S01]  /*5730*/  HMMA.16816.F32.BF16 R88, R8, R104, R88 ;  /* 0x000000680858723c */ /* 0x000fe20000041858 */
[----:B------:R-:W-:-:S05]  /*5740*/  LOP3.LUT R81, R133, 0x60, RZ, 0x3c, !PT ;  /* 0x0000006085517812 */ /* 0x000fca00078e3cff */
[----:B------:R-:W1:Y:S02]  /*5750*/  LDSM.16.M88.4 R8, [R81+UR6+0xa000] ;  /* 0x00a000065108783b */ /* 0x000e640008000200 */
[-C--:B----4-:R-:W-:Y:S08]  /*5760*/  HMMA.16816.F32.BF16 R92, R108, R86.reuse, R92 ;  /* 0x000000566c5c723c */ /* 0x090ff0000004185c */
[----:B-----5:R-:W-:Y:S01]  /*5770*/  HMMA.16816.F32.BF16 R100, R112, R86, R100 ;  /* 0x000000567064723c */ /* 0x020fe20000041864 */
[----:B------:R-:W2:Y:S07]  /*5780*/  LDSM.16.M88.4 R84, [R81+UR6+0xb000] ;  /* 0x00b000065154783b */ /* 0x000eae0008000200 */
[-C--:B------:R-:W-:Y:S01]  /*5790*/  HMMA.16816.F32.BF16 R96, R108, R106.reuse, R96 ;  /* 0x0000006a6c60723c */ /* 0x080fe20000041860 */
[----:B------:R-:W-:Y:S07]  /*57a0*/  LDSM.16.M88.4 R108, [R134+UR6+0x80] ;  /* 0x00008006866c783b */ /* 0x000fee0008000200 */
[----:B------:R-:W-:Y:S01]  /*57b0*/  HMMA.16816.F32.BF16 R88, R112, R106, R88 ;  /* 0x0000006a7058723c */ /* 0x000fe20000041858 */
[----:B------:R-:W3:Y:S04]  /*57c0*/  LDSM.16.M88.4 R104, [R133+UR6+0xa080] ;  /* 0x00a080068568783b */ /* 0x000ee80008000200 */
[----:B------:R-:W4:Y:S03]  /*57d0*/  LDSM.16.M88.4 R112, [R134+UR6+0x4080] ;  /* 0x004080068670783b */ /* 0x000f260008000200 */
[-C--:B0-----:R-:W-:Y:S08]  /*57e0*/  HMMA.16816.F32.BF16 R92, R116, R120.reuse, R92 ;  /* 0x00000078745c723c */ /* 0x081ff0000004185c */
[----:B------:R-:W-:Y:S08]  /*57f0*/  HMMA.16816.F32.BF16 R100, R128, R120, R100 ;  /* 0x000000788064723c */ /* 0x000ff00000041864 */
[-C--:B------:R-:W-:Y:S01]  /*5800*/  HMMA.16816.F32.BF16 R96, R116, R124.reuse, R96 ;  /* 0x0000007c7460723c */ /* 0x080fe20000041860 */
[----:B------:R-:W0:Y:S07]  /*5810*/  LDSM.16.M88.4 R116, [R133+UR6+0xb080] ;  /* 0x00b080068574783b */ /* 0x000e2e0008000200 */
[----:B------:R-:W-:Y:S01]  /*5820*/  HMMA.16816.F32.BF16 R88, R128, R124, R88 ;  /* 0x0000007c8058723c */ /* 0x000fe20000041858 */
[----:B------:R-:W-:Y:S07]  /*5830*/  LDSM.16.M88.4 R128, [R2+UR6+0xb080] ;  /* 0x00b080060280783b */ /* 0x000fee0008000200 */
[-C--:B-1----:R-:W-:Y:S08]  /*5840*/  HMMA.16816.F32.BF16 R92, R8, R122.reuse, R92 ;  /* 0x0000007a085c723c */ /* 0x082ff0000004185c */
[----:B--2---:R-:W-:Y:S01]  /*5850*/  HMMA.16816.F32.BF16 R120, R84, R122, R100 ;  /* 0x0000007a5478723c */ /* 0x004fe20000041864 */
[----:B------:R-:W1:Y:S07]  /*5860*/  LDSM.16.M88.4 R100, [R132+UR6+0xa080] ;  /* 0x00a080068464783b */ /* 0x000e6e0008000200 */
[-C--:B------:R-:W-:Y:S01]  /*5870*/  HMMA.16816.F32.BF16 R96, R8, R126.reuse, R96 ;  /* 0x0000007e0860723c */ /* 0x080fe20000041860 */
[----:B------:R-:W2:Y:S07]  /*5880*/  LDSM.16.M88.4 R8, [R132+UR6+0xb080] ;  /* 0x00b080068408783b */ /* 0x000eae0008000200 */
[----:B------:R-:W-:Y:S01]  /*5890*/  HMMA.16816.F32.BF16 R88, R84, R126, R88 ;  /* 0x0000007e5458723c */ /* 0x000fe20000041858 */
[----:B------:R5:W-:Y:S04]  /*58a0*/  LDSM.16.M88.4 R124, [R2+UR6+0xa080] ;  /* 0x00a08006027c783b */ /* 0x000be80008000200 */
[----:B------:R-:W2:Y:S03]  /*58b0*/  LDSM.16.M88.4 R84, [R3+UR6+0x80] ;  /* 0x000080060354783b */ /* 0x000ea60008000200 */
[C---:B---3--:R-:W-:Y:S01]  /*58c0*/  HMMA.16816.F32.BF16 R92, R104.reuse, R108, R92 ;  /* 0x0000006c685c723c */ /* 0x048fe2000004185c */
[----:B-----5:R-:W3:Y:S07]  /*58d0*/  LDC R2, c[0x0][0x3c4] ;  /* 0x0000f100ff027b82 */ /* 0x020eee0000000800 */
[----:B----4-:R-:W-:Y:S01]  /*58e0*/  HMMA.16816.F32.BF16 R96, R104, R112, R96 ;  /* 0x000000706860723c */ /* 0x010fe20000041860 */
[----:B------:R4:W5:Y:S07]  /*58f0*/  LDSM.16.M88.4 R104, [R3+UR6+0x4080] ;  /* 0x004080060368783b */ /* 0x00096e0008000200 */
[C---:B0-----:R-:W-:Y:S01]  /*5900*/  HMMA.16816.F32.BF16 R120, R116.reuse, R108, R120 ;  /* 0x0000006c7478723c */ /* 0x041fe20000041878 */
[----:B----4-:R-:W0:Y:S07]  /*5910*/  LDC R3, c[0x0][0x3d4] ;  /* 0x0000f500ff037b82 */ /* 0x010e2e0000000800 */
[----:B------:R-:W-:Y:S08]  /*5920*/  HMMA.16816.F32.BF16 R88, R116, R112, R88 ;  /* 0x000000707458723c */ /* 0x000ff00000041858 */
[C---:B-1----:R-:W-:Y:S08]  /*5930*/  HMMA.16816.F32.BF16 R92, R100.reuse, R110, R92 ;  /* 0x0000006e645c723c */ /* 0x042ff0000004185c */
[----:B------:R-:W-:Y:S01]  /*5940*/  HMMA.16816.F32.BF16 R96, R100, R114, R96 ;  /* 0x000000726460723c */ /* 0x000fe20000041860 */
[----:B------:R-:W1:Y:S07]  /*5950*/  LDSM.16.M88.4 R100, [R81+UR6+0xa080] ;  /* 0x00a080065164783b */ /* 0x000e6e0008000200 */
[C---:B--2---:R-:W-:Y:S01]  /*5960*/  HMMA.16816.F32.BF16 R120, R8.reuse, R110, R120 ;  /* 0x0000006e0878723c */ /* 0x044fe20000041878 */
[----:B------:R-:W2:Y:S07]  /*5970*/  LDSM.16.M88.4 R108, [R81+UR6+0xb080] ;  /* 0x00b08006516c783b */ /* 0x000eae0008000200 */
[----:B------:R-:W-:Y:S08]  /*5980*/  HMMA.16816.F32.BF16 R88, R8, R114, R88 ;  /* 0x000000720858723c */ /* 0x000ff00000041858 */
[C---:B------:R-:W-:Y:S08]  /*5990*/  HMMA.16816.F32.BF16 R92, R124.reuse, R84, R92 ;  /* 0x000000547c5c723c */ /* 0x040ff0000004185c */
[----:B-----5:R-:W-:Y:S08]  /*59a0*/  HMMA.16816.F32.BF16 R96, R124, R104, R96 ;  /* 0x000000687c60723c */ /* 0x020ff00000041860 */
[C---:B------:R-:W-:Y:S08]  /*59b0*/  HMMA.16816.F32.BF16 R120, R128.reuse, R84, R120 ;  /* 0x000000548078723c */ /* 0x040ff00000041878 */
[----:B------:R-:W-:Y:S01]  /*59c0*/  HMMA.16816.F32.BF16 R88, R128, R104, R88 ;  /* 0x000000688058723c */ /* 0x000fe20000041858 */
[----:B------:R-:W-:-:S07]  /*59d0*/  UIADD3 UR4, UPT, UPT, UR4, 0x80, URZ ;  /* 0x0000008004047890 */ /* 0x000fce000fffe0ff */
[C---:B-1----:R-:W-:Y:S08]  /*59e0*/  HMMA.16816.F32.BF16 R92, R100.reuse, R86, R92 ;  /* 0x00000056645c723c */ /* 0x042ff0000004185c */
[----:B------:R-:W-:Y:S01]  /*59f0*/  HMMA.16816.F32.BF16 R96, R100, R106, R96 ;  /* 0x0000006a6460723c */ /* 0x000fe20000041860 */
[----:B------:R-:W-:-:S07]  /*5a00*/  UISETP.GE.AND UP0, UPT, UR4, UR12, UPT ;  /* 0x0000000c0400728c */ /* 0x000fce000bf06270 */
[C---:B--2---:R-:W-:Y:S08]  /*5a10*/  HMMA.16816.F32.BF16 R100, R108.reuse, R86, R120 ;  /* 0x000000566c64723c */ /* 0x044ff00000041878 */
[----:B------:R-:W-:Y:S01]  /*5a20*/  HMMA.16816.F32.BF16 R88, R108, R106, R88 ;  /* 0x0000006a6c58723c */ /* 0x000fe20000041858 */
[----:B------:R-:W-:Y:S02]  /*5a30*/  FFMA2 R82, R148.F32x2.HI_LO, R4.F32x2.HI_LO, R82.F32x2.HI_LO ;  /* 0x0000000494527249 */ /* 0x000fe40000000052 */
[----:B0-----:R-:W-:-:S02]  /*5a40*/  IMAD R6, R3, 0x80, R6 ;  /* 0x0000008003067824 */ /* 0x001fc400078e0206 */
[----:B---3--:R-:W-:Y:S01]  /*5a50*/  IMAD R7, R2, 0x80, R7 ;  /* 0x0000008002077824 */ /* 0x008fe200078e0207 */
[----:B------:R-:W-:Y:S01]  /*5a60*/  MOV R2, R12 ;  /* 0x0000000c00027202 */ /* 0x000fe20000000f00 */
[----:B------:R-:W-:Y:S01]  /*5a70*/  IMAD.MOV.U32 R9, RZ, RZ, R0 ;  /* 0x000000ffff097224 */ /* 0x000fe200078e0000 */
[----:B------:R-:W-:Y:S01]  /*5a80*/  MOV R149, R83 ;  /* 0x0000005300957202 */ /* 0x000fe20000000f00 */
[----:B------:R-:W-:Y:S02]  /*5a90*/  IMAD.MOV.U32 R8, RZ, RZ, R13 ;  /* 0x000000ffff087224 */ /* 0x000fe400078e000d */
[----:B------:R-:W-:Y:S02]  /*5aa0*/  IMAD.MOV.U32 R3, RZ, RZ, R80 ;  /* 0x000000ffff037224 */ /* 0x000fe400078e0050 */
[----:B------:R-:W-:Y:S01]  /*5ab0*/  IMAD.MOV.U32 R148, RZ, RZ, R82 ;  /* 0x000000ffff947224 */ /* 0x000fe200078e0052 */
[----:B------:R-:W-:Y:S06]  /*5ac0*/  BRA.U !UP0, `(.L_x_1) ;  /* 0xffffffc908f87547 */ /* 0x000fec000b83ffff */
.L_x_0:
[----:B------:R-:W0:Y:S01]  /*5ad0*/  S2R R41, SR_TID.X ;  /* 0x0000000000297919 */ /* 0x000e220000002100 */
[----:B------:R-:W-:Y:S01]  /*5ae0*/  FSETP.GT.AND P3, PT, |R14|, 8.50705917302346158658e+37, PT ;  /* 0x7e8000000e00780b */ /* 0x000fe20003f64200 */
[----:B------:R-:W1:Y:S01]  /*5af0*/  S2UR UR5, SR_CgaCtaId ;  /* 0x00000000000579c3 */ /* 0x000e620000008800 */
[----:B------:R-:W-:-:S07]  /*5b00*/  FSETP.GT.AND P4, PT, |R15|, 8.50705917302346158658e+37, PT ;  /* 0x7e8000000f00780b */ /* 0x000fce0003f84200 */
[----:B------:R-:W-:Y:S01]  /*5b10*/  BAR.SYNC.DEFER_BLOCKING 0x0 ;  /* 0x0000000000007b1d */ /* 0x000fe20000010000 */
[C---:B------:R-:W-:Y:S02]  /*5b20*/  FSETP.GEU.AND P6, PT, R15.reuse, 1.175494350822287508e-38, PT ;  /* 0x008000000f00780b */ /* 0x040fe40003fce000 */
[C---:B------:R-:W-:Y:S02]  /*5b30*/  FSETP.GEU.AND P2, PT, |R14|.reuse, 1.175494350822287508e-38, PT ;  /* 0x008000000e00780b */ /* 0x040fe40003f4e200 */
[----:B------:R-:W-:Y:S01]  /*5b40*/  FSETP.GEU.AND P5, PT, |R15|, 1.175494350822287508e-38, PT ;  /* 0x008000000f00780b */ /* 0x000fe20003fae200 */
[----:B------:R-:W-:Y:S01]  /*5b50*/  UMOV UR4, 0x400 ;  /* 0x0000040000047882 */ /* 0x000fe20000000000 */
[----:B------:R-:W-:Y:S01]  /*5b60*/  FSETP.GEU.AND P1, PT, R14, 1.175494350822287508e-38, PT ;  /* 0x008000000e00780b */ /* 0x000fe20003f2e000 */
[----:B------:R-:W2:Y:S01]  /*5b70*/  LDC R42, c[0x0][0x3e8] ;  /* 0x0000fa00ff2a7b82 */ /* 0x000ea20000000800 */
[----:B------:R-:W3:Y:S01]  /*5b80*/  S2R R82, SR_TID.X ;  /* 0x0000000000527919 */ /* 0x000ee20000002100 */
[----:B------:R-:W-:Y:S01]  /*5b90*/  @P3 FMUL R97, R97, 0.25 ;  /* 0x3e80000061613820 */ /* 0x000fe20000400000 */
[----:B------:R-:W-:Y:S01]  /*5ba0*/  @P3 FMUL R96, R96, 0.25 ;  /* 0x3e80000060603820 */ /* 0x000fe20000400000 */
[----:B------:R-:W-:Y:S01]  /*5bb0*/  @P4 FMUL R99, R99, 0.25 ;  /* 0x3e80000063634820 */ /* 0x000fe20000400000 */
[----:B------:R-:W-:Y:S01]  /*5bc0*/  @P4 FMUL R98, R98, 0.25 ;  /* 0x3e80000062624820 */ /* 0x000fe20000400000 */
[----:B------:R-:W-:Y:S01]  /*5bd0*/  @P4 FMUL R95, R95, 0.25 ;  /* 0x3e8000005f5f4820 */ /* 0x000fe20000400000 */
[----:B------:R-:W-:Y:S01]  /*5be0*/  @P4 FMUL R94, R94, 0.25 ;  /* 0x3e8000005e5e4820 */ /* 0x000fe20000400000 */
[----:B------:R-:W-:Y:S01]  /*5bf0*/  @P3 FMUL R93, R93, 0.25 ;  /* 0x3e8000005d5d3820 */ /* 0x000fe20000400000 */
[----:B------:R-:W-:Y:S01]  /*5c00*/  @P3 FMUL R92, R92, 0.25 ;  /* 0x3e8000005c5c3820 */ /* 0x000fe20000400000 */
[----:B------:R-:W-:Y:S01]  /*5c10*/  @!P5 FMUL R99, R99, 16777216 ;  /* 0x4b8000006363d820 */ /* 0x000fe20000400000 */
[----:B------:R-:W-:Y:S01]  /*5c20*/  @!P5 FMUL R98, R98, 16777216 ;  /* 0x4b8000006262d820 */ /* 0x000fe20000400000 */
[----:B------:R-:W-:Y:S01]  /*5c30*/  @!P5 FMUL R95, R95, 16777216 ;  /* 0x4b8000005f5fd820 */ /* 0x000fe20000400000 */
[----:B------:R-:W-:Y:S01]  /*5c40*/  @!P5 FMUL R94, R94, 16777216 ;  /* 0x4b8000005e5ed820 */ /* 0x000fe20000400000 */
[----:B------:R-:W-:Y:S01]  /*5c50*/  @!P2 FMUL R97, R97, 16777216 ;  /* 0x4b8000006161a820 */ /* 0x000fe20000400000 */
[----:B------:R-:W-:Y:S01]  /*5c60*/  @!P2 FMUL R96, R96, 16777216 ;  /* 0x4b8000006060a820 */ /* 0x000fe20000400000 */
[----:B------:R-:W-:Y:S01]  /*5c70*/  @!P2 FMUL R93, R93, 16777216 ;  /* 0x4b8000005d5da820 */ /* 0x000fe20000400000 */
[----:B------:R-:W-:Y:S01]  /*5c80*/  @!P2 FMUL R92, R92, 16777216 ;  /* 0x4b8000005c5ca820 */ /* 0x000fe20000400000 */
[----:B-1----:R-:W-:Y:S01]  /*5c90*/  ULEA UR6, UR5, UR4, 0x18 ;  /* 0x0000000405067291 */ /* 0x002fe2000f8ec0ff */
[----:B------:R-:W1:Y:S01]  /*5ca0*/  S2R R81, SR_CTAID.X ;  /* 0x0000000000517919 */ /* 0x000e620000002500 */
[C---:B0-----:R-:W-:Y:S01]  /*5cb0*/  IMAD.SHL.U32 R3, R41.reuse, 0x20, RZ ;  /* 0x0000002029037824 */ /* 0x041fe200078e00ff */
[C---:B------:R-:W-:Y:S01]  /*5cc0*/  LOP3.LUT R32, R41.reuse, 0xe0, RZ, 0xc0, !PT ;  /* 0x000000e029207812 */ /* 0x040fe200078ec0ff */
[C---:B------:R-:W-:Y:S01]  /*5cd0*/  IMAD.SHL.U32 R4, R41.reuse, 0x4, RZ ;  /* 0x0000000429047824 */ /* 0x040fe200078e00ff */
[----:B------:R-:W-:Y:S01]  /*5ce0*/  LOP3.LUT R2, R41, 0x18, RZ, 0xc0, !PT ;  /* 0x0000001829027812 */ /* 0x000fe200078ec0ff */
[----:B------:R-:W0:Y:S01]  /*5cf0*/  LDCU.64 UR4, c[0x0][0x3e0] ;  /* 0x00007c00ff0477ac */ /* 0x000e220008000a00 */
[----:B------:R-:W-:-:S02]  /*5d00*/  LOP3.LUT R3, R3, 0x60, RZ, 0xc0, !PT ;  /* 0x0000006003037812 */ /* 0x000fc400078ec0ff */
[----:B------:R-:W-:Y:S02]  /*5d10*/  LOP3.LUT R5, R4, 0xfc, RZ, 0xc0, !PT ;  /* 0x000000fc04057812 */ /* 0x000fe400078ec0ff */
[----:B------:R-:W-:Y:S01]  /*5d20*/  LEA R32, R32, R3, 0x3 ;  /* 0x0000000320207211 */ /* 0x000fe200078e18ff */
[----:B------:R-:W-:Y:S01]  /*5d30*/  FMUL R3, R15, 8388608 ;  /* 0x4b0000000f037820 */ /* 0x000fe20000400000 */
[C---:B------:R-:W-:Y:S01]  /*5d40*/  LOP3.LUT R6, R41.reuse, 0xc0, RZ, 0xc0, !PT ;  /* 0x000000c029067812 */ /* 0x040fe200078ec0ff */
[----:B------:R-:W-:Y:S01]  /*5d50*/  IMAD R5, R2, 0x100, R5 ;  /* 0x0000010002057824 */ /* 0x000fe200078e0205 */
[----:B------:R-:W-:Y:S02]  /*5d60*/  LOP3.LUT R7, R41, 0xff, RZ, 0xc0, !PT ;  /* 0x000000ff29077812 */ /* 0x000fe400078ec0ff */
[----:B------:R-:W-:Y:S01]  /*5d70*/  FSEL R36, R3, R15, !P6 ;  /* 0x0000000f03247208 */ /* 0x000fe20007000000 */
[----:B------:R-:W-:Y:S01]  /*5d80*/  FMUL R3, R14, 8388608 ;  /* 0x4b0000000e037820 */ /* 0x000fe20000400000 */
[----:B------:R-:W-:Y:S01]  /*5d90*/  SHF.R.U32.HI R4, RZ, 0x1, R6 ;  /* 0x00000001ff047819 */ /* 0x000fe20000011606 */
[----:B------:R-:W-:Y:S01]  /*5da0*/  @P4 FMUL R15, R15, 0.25 ;  /* 0x3e8000000f0f4820 */ /* 0x000fe20000400000 */
[----:B------:R-:W-:Y:S01]  /*5db0*/  FSETP.GEU.AND P4, PT, R149, 1.175494350822287508e-38, PT ;  /* 0x008000009500780b */ /* 0x000fe20003f8e000 */
[----:B------:R-:W-:Y:S01]  /*5dc0*/  VIADD R6, R36, 0xc0cafb0d ;  /* 0xc0cafb0d24067836 */ /* 0x000fe20000000000 */
[----:B------:R-:W-:Y:S01]  /*5dd0*/  FSEL R33, R3, R14, !P1 ;  /* 0x0000000e03217208 */ /* 0x000fe20004800000 */
[----:B------:R-:W-:Y:S01]  /*5de0*/  @P3 FMUL R14, R14, 0.25 ;  /* 0x3e8000000e0e3820 */ /* 0x000fe20000400000 */
[----:B------:R-:W-:Y:S01]  /*5df0*/  LOP3.LUT R34, R5, R4, RZ, 0x3c, !PT ;  /* 0x0000000405227212 */ /* 0x000fe200078e3cff */
[----:B------:R-:W-:Y:S01]  /*5e00*/  FMUL R3, R149, 8388608 ;  /* 0x4b00000095037820 */ /* 0x000fe20000400000 */
[----:B------:R-:W-:Y:S01]  /*5e10*/  FSEL R5, RZ, -23, P6 ;  /* 0xc1b80000ff057808 */ /* 0x000fe20003000000 */
[----:B------:R-:W-:Y:S01]  /*5e20*/  @!P2 FMUL R14, R14, 16777216 ;  /* 0x4b8000000e0ea820 */ /* 0x000fe20000400000 */
[----:B------:R-:W-:Y:S01]  /*5e30*/  @!P5 FMUL R15, R15, 16777216 ;  /* 0x4b8000000f0fd820 */ /* 0x000fe20000400000 */
[----:B------:R-:W-:Y:S01]  /*5e40*/  FSETP.GT.AND P6, PT, |R149|, 8.50705917302346158658e+37, PT ;  /* 0x7e8000009500780b */ /* 0x000fe20003fc4200 */
[----:B0-----:R-:W-:Y:S01]  /*5e50*/  UIMAD UR4, UR8, UR4, URZ ;  /* 0x00000004080472a4 */ /* 0x001fe2000f8e02ff */
[----:B------:R-:W-:Y:S01]  /*5e60*/  ISETP.GE.U32.AND P0, PT, R7, 0x20, PT ;  /* 0x000000200700780c */ /* 0x000fe20003f06070 */
[----:B------:R-:W0:Y:S01]  /*5e70*/  MUFU.RCP R9, R14 ;  /* 0x0000000e00097308 */ /* 0x000e220000001000 */
[----:B------:R-:W-:Y:S01]  /*5e80*/  LOP3.LUT R7, R6, 0xff800000, RZ, 0xc0, !PT ;  /* 0xff80000006077812 */ /* 0x000fe200078ec0ff */
[----:B------:R-:W-:Y:S01]  /*5e90*/  USHF.L.U32 UR7, UR4, 0x1, URZ ;  /* 0x0000000104077899 */ /* 0x000fe200080006ff */
[----:B------:R-:W-:-:S02]  /*5ea0*/  FSEL R46, R3, R149, !P4 ;  /* 0x00000095032e7208 */ /* 0x000fc40006000000 */
[C---:B------:R-:W-:Y:S02]  /*5eb0*/  FSETP.GEU.AND P5, PT, |R149|.reuse, 1.175494350822287508e-38, PT ;  /* 0x008000009500780b */ /* 0x040fe40003fae200 */
[----:B------:R-:W-:Y:S01]  /*5ec0*/  FSEL R3, RZ, -23, P1 ;  /* 0xc1b80000ff037808 */ /* 0x000fe20000800000 */
[----:B------:R-:W4:Y:S01]  /*5ed0*/  MUFU.RCP R4, R15 ;  /* 0x0000000f00047308 */ /* 0x000f220000001000 */
[C---:B------:R-:W-:Y:S01]  /*5ee0*/  FSETP.GT.AND P1, PT, |R148|.reuse, 8.50705917302346158658e+37, PT ;  /* 0x7e8000009400780b */ /* 0x040fe20003f24200 */
[----:B------:R-:W-:Y:S01]  /*5ef0*/  @P6 FMUL R149, R149, 0.25 ;  /* 0x3e80000095956820 */ /* 0x000fe20000400000 */
[----:B------:R-:W-:Y:S01]  /*5f00*/  I2FP.F32.S32 R8, R7 ;  /* 0x0000000700087245 */ /* 0x000fe20000201400 */
[----:B------:R-:W-:Y:S01]  /*5f10*/  @P6 FMUL R91, R91, 0.25 ;  /* 0x3e8000005b5b6820 */ /* 0x000fe20000400000 */
[----:B------:R-:W-:Y:S01]  /*5f20*/  FSETP.GEU.AND P3, PT, |R148|, 1.175494350822287508e-38, PT ;  /* 0x008000009400780b */ /* 0x000fe20003f6e200 */
[----:B------:R-:W-:Y:S01]  /*5f30*/  @P6 FMUL R90, R90, 0.25 ;  /* 0x3e8000005a5a6820 */ /* 0x000fe20000400000 */
[----:B------:R-:W-:Y:S01]  /*5f40*/  FSETP.GEU.AND P2, PT, R148, 1.175494350822287508e-38, PT ;  /* 0x008000009400780b */ /* 0x000fe20003f4e000 */
[----:B------:R-:W-:Y:S01]  /*5f50*/  FFMA.FTZ R8, R8, 1.1920928955078125e-07, R5 ;  /* 0x3400000008087823 */ /* 0x000fe20000010005 */
[C---:B------:R-:W-:Y:S01]  /*5f60*/  FMUL R5, R148.reuse, 8388608 ;  /* 0x4b00000094057820 */ /* 0x040fe20000400000 */
[----:B------:R-:W-:Y:S01]  /*5f70*/  @!P5 FMUL R149, R149, 16777216 ;  /* 0x4b8000009595d820 */ /* 0x000fe20000400000 */
[C---:B0-----:R-:W-:Y:S01]  /*5f80*/  FMUL R26, R9.reuse, R97 ;  /* 0x00000061091a7220 */ /* 0x041fe20000400000 */
[C---:B------:R-:W-:Y:S01]  /*5f90*/  FMUL R27, R9.reuse, R96 ;  /* 0x00000060091b7220 */ /* 0x040fe20000400000 */
[----:B------:R-:W-:Y:S01]  /*5fa0*/  FMUL R31, R9, R93 ;  /* 0x0000005d091f7220 */ /* 0x000fe20000400000 */
[----:B------:R-:W-:Y:S01]  /*5fb0*/  FSEL R37, R5, R148, !P2 ;  /* 0x0000009405257208 */ /* 0x000fe20005000000 */
[----:B------:R-:W-:Y:S01]  /*5fc0*/  @P1 FMUL R148, R148, 0.25 ;  /* 0x3e80000094941820 */ /* 0x000fe20000400000 */
[----:B------:R-:W-:Y:S01]  /*5fd0*/  FMUL R30, R9, R92 ;  /* 0x0000005c091e7220 */ /* 0x000fe20000400000 */
[C---:B----4-:R-:W-:Y:S01]  /*5fe0*/  FMUL R24, R4.reuse, R99 ;  /* 0x0000006304187220 */ /* 0x050fe20000400000 */
[C---:B------:R-:W-:Y:S01]  /*5ff0*/  FMUL R25, R4.reuse, R98 ;  /* 0x0000006204197220 */ /* 0x040fe20000400000 */
[C---:B------:R-:W-:Y:S01]  /*6000*/  FMUL R29, R4.reuse, R95 ;  /* 0x0000005f041d7220 */ /* 0x040fe20000400000 */
[----:B------:R-:W-:Y:S01]  /*6010*/  FMUL R28, R4, R94 ;  /* 0x0000005e041c7220 */ /* 0x000fe20000400000 */
[----:B------:R-:W0:Y:S01]  /*6020*/  MUFU.RCP R9, R149 ;  /* 0x0000009500097308 */ /* 0x000e220000001000 */
[----:B------:R-:W-:-:S02]  /*6030*/  VIADD R4, R33, 0xc0cafb0d ;  /* 0xc0cafb0d21047836 */ /* 0x000fc40000000000 */
[----:B------:R-:W-:Y:S01]  /*6040*/  @!P3 FMUL R148, R148, 16777216 ;  /* 0x4b8000009494b820 */ /* 0x000fe20000400000 */
[----:B------:R-:W-:Y:S01]  /*6050*/  @P6 FMUL R103, R103, 0.25 ;  /* 0x3e80000067676820 */ /* 0x000fe20000400000 */
[----:B------:R-:W-:Y:S01]  /*6060*/  @P6 FMUL R102, R102, 0.25 ;  /* 0x3e80000066666820 */ /* 0x000fe20000400000 */
[----:B------:R-:W-:Y:S01]  /*6070*/  IADD3 R10, PT, PT, R46, -0x3f3504f3, RZ ;  /* 0xc0cafb0d2e0a7810 */ /* 0x000fe20007ffe0ff */
[----:B------:R-:W-:Y:S01]  /*6080*/  @!P5 FMUL R91, R91, 16777216 ;  /* 0x4b8000005b5bd820 */ /* 0x000fe20000400000 */
[----:B------:R-:W-:Y:S01]  /*6090*/  LOP3.LUT R4, R4, 0xff800000, RZ, 0xc0, !PT ;  /* 0xff80000004047812 */ /* 0x000fe200078ec0ff */
[----:B------:R-:W4:Y:S01]  /*60a0*/  MUFU.RCP R15, R148 ;  /* 0x00000094000f7308 */ /* 0x000f220000001000 */
[----:B------:R-:W-:Y:S01]  /*60b0*/  @!P5 FMUL R90, R90, 16777216 ;  /* 0x4b8000005a5ad820 */ /* 0x000fe20000400000 */
[----:B------:R-:W-:Y:S01]  /*60c0*/  @!P5 FMUL R103, R103, 16777216 ;  /* 0x4b8000006767d820 */ /* 0x000fe20000400000 */
[----:B------:R-:W-:Y:S01]  /*60d0*/  I2FP.F32.S32 R6, R4 ;  /* 0x0000000400067245 */ /* 0x000fe20000201400 */
[----:B------:R-:W-:Y:S01]  /*60e0*/  @!P5 FMUL R102, R102, 16777216 ;  /* 0x4b8000006666d820 */ /* 0x000fe20000400000 */
[----:B------:R-:W-:Y:S01]  /*60f0*/  @P1 FMUL R89, R89, 0.25 ;  /* 0x3e80000059591820 */ /* 0x000fe20000400000 */
[----:B------:R-:W-:Y:S01]  /*6100*/  @P1 FMUL R88, R88, 0.25 ;  /* 0x3e80000058581820 */ /* 0x000fe20000400000 */
[----:B------:R-:W-:Y:S01]  /*6110*/  @P1 FMUL R101, R101, 0.25 ;  /* 0x3e80000065651820 */ /* 0x000fe20000400000 */
[----:B------:R-:W-:Y:S01]  /*6120*/  @P1 FMUL R100, R100, 0.25 ;  /* 0x3e80000064641820 */ /* 0x000fe20000400000 */
[----:B------:R-:W-:Y:S01]  /*6130*/  LOP3.LUT R11, R10, 0xff800000, RZ, 0xc0, !PT ;  /* 0xff8000000a0b7812 */ /* 0x000fe200078ec0ff */
[----:B------:R-:W-:Y:S01]  /*6140*/  FFMA.FTZ R3, R6, 1.1920928955078125e-07, R3 ;  /* 0x3400000006037823 */ /* 0x000fe20000010003 */
[----:B------:R-:W-:Y:S01]  /*6150*/  LOP3.LUT R43, R41, 0x1c, RZ, 0xc0, !PT ;  /* 0x0000001c292b7812 */ /* 0x000fe200078ec0ff */
[----:B------:R-:W-:-:S02]  /*6160*/  VIADD R6, R37, 0xc0cafb0d ;  /* 0xc0cafb0d25067836 */ /* 0x000fc40000000000 */
[C---:B0-----:R-:W-:Y:S01]  /*6170*/  FMUL R16, R9.reuse, R91 ;  /* 0x0000005b09107220 */ /* 0x041fe20000400000 */
[C---:B------:R-:W-:Y:S01]  /*6180*/  FMUL R17, R9.reuse, R90 ;  /* 0x0000005a09117220 */ /* 0x040fe20000400000 */
[C---:B------:R-:W-:Y:S01]  /*6190*/  FMUL R21, R9.reuse, R103 ;  /* 0x0000006709157220 */ /* 0x040fe20000400000 */
[----:B------:R-:W-:Y:S01]  /*61a0*/  FMUL R20, R9, R102 ;  /* 0x0000006609147220 */ /* 0x000fe20000400000 */
[----:B------:R-:W-:Y:S01]  /*61b0*/  FSEL R9, RZ, -23, P4 ;  /* 0xc1b80000ff097808 */ /* 0x000fe20002000000 */
[----:B------:R-:W-:Y:S01]  /*61c0*/  @!P3 FMUL R89, R89, 16777216 ;  /* 0x4b8000005959b820 */ /* 0x000fe20000400000 */
[----:B------:R-:W-:Y:S01]  /*61d0*/  @!P3 FMUL R88, R88, 16777216 ;  /* 0x4b8000005858b820 */ /* 0x000fe20000400000 */
[----:B------:R-:W-:Y:S01]  /*61e0*/  @!P3 FMUL R101, R101, 16777216 ;  /* 0x4b8000006565b820 */ /* 0x000fe20000400000 */
[----:B------:R-:W-:Y:S01]  /*61f0*/  @!P3 FMUL R100, R100, 16777216 ;  /* 0x4b8000006464b820 */ /* 0x000fe20000400000 */
[----:B------:R-:W-:Y:S01]  /*6200*/  I2FP.F32.S32 R14, R11 ;  /* 0x0000000b000e7245 */ /* 0x000fe20000201400 */
[----:B------:R-:W-:Y:S01]  /*6210*/  IMAD.IADD R32, R43, 0x1, R32 ;  /* 0x000000012b207824 */ /* 0x000fe200078e0220 */
[----:B------:R-:W-:Y:S01]  /*6220*/  LOP3.LUT R6, R6, 0xff800000, RZ, 0xc0, !PT ;  /* 0xff80000006067812 */ /* 0x000fe200078ec0ff */
[C---:B----4-:R-:W-:Y:S01]  /*6230*/  FMUL R18, R15.reuse, R89 ;  /* 0x000000590f127220 */ /* 0x050fe20000400000 */
[C---:B------:R-:W-:Y:S01]  /*6240*/  FMUL R19, R15.reuse, R88 ;  /* 0x000000580f137220 */ /* 0x040fe20000400000 */
[C---:B------:R-:W-:Y:S01]  /*6250*/  FMUL R23, R15.reuse, R101 ;  /* 0x000000650f177220 */ /* 0x040fe20000400000 */
[----:B------:R-:W-:Y:S01]  /*6260*/  FMUL R22, R15, R100 ;  /* 0x000000640f167220 */ /* 0x000fe20000400000 */
[----:B------:R-:W-:Y:S01]  /*6270*/  FFMA.FTZ R15, R14, 1.1920928955078125e-07, R9 ;  /* 0x340000000e0f7823 */ /* 0x000fe20000010009 */
[----:B------:R-:W-:Y:S01]  /*6280*/  F2FP.BF16.F32.PACK_AB R27, R27, R30 ;  /* 0x0000001e1b1b723e */ /* 0x000fe200000010ff */
[----:B------:R-:W-:Y:S01]  /*6290*/  IMAD.IADD R4, R33, 0x1, -R4 ;  /* 0x0000000121047824 */ /* 0x000fe200078e0a04 */
[----:B------:R-:W-:Y:S01]  /*62a0*/  F2FP.BF16.F32.PACK_AB R26, R26, R31 ;  /* 0x0000001f1a1a723e */ /* 0x000fe200000010ff */
[----:B------:R-:W-:Y:S01]  /*62b0*/  IMAD.IADD R11, R46, 0x1, -R11 ;  /* 0x000000012e0b7824 */ /* 0x000fe200078e0a0b */
[----:B------:R-:W-:Y:S01]  /*62c0*/  F2FP.BF16.F32.PACK_AB R25, R25, R28 ;  /* 0x0000001c1919723e */ /* 0x000fe200000010ff */
[----:B------:R-:W-:Y:S01]  /*62d0*/  STS [R32+UR6], R27 ;  /* 0x0000001b20007988 */ /* 0x000fe20008000806 */
[----:B------:R-:W-:Y:S01]  /*62e0*/  F2FP.BF16.F32.PACK_AB R24, R24, R29 ;  /* 0x0000001d1818723e */ /* 0x000fe200000010ff */
[----:B------:R-:W-:Y:S01]  /*62f0*/  FADD R4, R4, -1 ;  /* 0xbf80000004047421 */ /* 0x000fe20000000000 */
[----:B------:R-:W-:Y:S01]  /*6300*/  LOP3.LUT R9, R32, 0x20, RZ, 0x3c, !PT ;  /* 0x0000002020097812 */ /* 0x000fe200078e3cff */
[----:B------:R-:W-:Y:S01]  /*6310*/  STS [R32+UR6+0x80], R26 ;  /* 0x0000801a20007988 */ /* 0x000fe20008000806 */
[----:B------:R-:W-:Y:S01]  /*6320*/  I2FP.F32.S32 R10, R6 ;  /* 0x00000006000a7245 */ /* 0x000fe20000201400 */
[----:B------:R-:W-:Y:S01]  /*6330*/  IMAD.IADD R6, R37, 0x1, -R6 ;  /* 0x0000000125067824 */ /* 0x000fe200078e0a06 */
[----:B------:R-:W-:Y:S01]  /*6340*/  IADD3 R7, PT, PT, R36, -R7, RZ ;  /* 0x8000000724077210 */ /* 0x000fe20007ffe0ff */
[----:B------:R-:W-:Y:S01]  /*6350*/  STS [R9+UR6+0x800], R25 ;  /* 0x0008001909007988 */ /* 0x000fe20008000806 */
[----:B------:R-:W-:Y:S01]  /*6360*/  F2FP.BF16.F32.PACK_AB R19, R19, R22 ;  /* 0x000000161313723e */ /* 0x000fe200000010ff */
[----:B------:R-:W-:Y:S01]  /*6370*/  IMAD.MOV.U32 R22, RZ, RZ, 0x3dc6b27f ;  /* 0x3dc6b27fff167424 */ /* 0x000fe200078e00ff */
[----:B------:R-:W-:Y:S01]  /*6380*/  F2FP.BF16.F32.PACK_AB R18, R18, R23 ;  /* 0x000000171212723e */ /* 0x000fe200000010ff */
[----:B------:R0:W-:Y:S01]  /*6390*/  STS [R9+UR6+0x880], R24 ;  /* 0x0008801809007988 */ /* 0x0001e20008000806 */
[----:B------:R-:W-:Y:S01]  /*63a0*/  LOP3.LUT R14, R32, 0x40, RZ, 0x3c, !PT ;  /* 0x00000040200e7812 */ /* 0x000fe200078e3cff */
[----:B------:R-:W-:Y:S01]  /*63b0*/  FADD R7, R7, -1 ;  /* 0xbf80000007077421 */ /* 0x000fe20000000000 */
[----:B------:R-:W-:Y:S01]  /*63c0*/  FSEL R5, RZ, -23, P2 ;  /* 0xc1b80000ff057808 */ /* 0x000fe20001000000 */
[----:B------:R-:W-:Y:S01]  /*63d0*/  FADD R11, R11, -1 ;  /* 0xbf8000000b0b7421 */ /* 0x000fe20000000000 */
[----:B------:R-:W-:Y:S01]  /*63e0*/  F2FP.BF16.F32.PACK_AB R17, R17, R20 ;  /* 0x000000141111723e */ /* 0x000fe200000010ff */
[----:B------:R-:W-:Y:S01]  /*63f0*/  STS [R14+UR6+0x1000], R19 ;  /* 0x001000130e007988 */ /* 0x000fe20008000806 */
[----:B------:R-:W-:Y:S01]  /*6400*/  F2FP.BF16.F32.PACK_AB R16, R16, R21 ;  /* 0x000000151010723e */ /* 0x000fe200000010ff */
[----:B------:R-:W-:Y:S01]  /*6410*/  FFMA.FTZ R10, R10, 1.1920928955078125e-07, R5 ;  /* 0x340000000a0a7823 */ /* 0x000fe20000010005 */
[-C--:B------:R-:W-:Y:S01]  /*6420*/  FFMA.FTZ R5, R4, R22.reuse, -0.16845393180847167969 ;  /* 0xbe2c7f3004057423 */ /* 0x080fe20000010016 */
[----:B0-----:R-:W-:Y:S01]  /*6430*/  FADD R9, R6, -1 ;  /* 0xbf80000006097421 */ /* 0x001fe20000000000 */
[----:B------:R0:W-:Y:S01]  /*6440*/  STS [R14+UR6+0x1080], R18 ;  /* 0x001080120e007988 */ /* 0x0001e20008000806 */
[C---:B------:R-:W-:Y:S01]  /*6450*/  FFMA.FTZ R6, R7.reuse, R22, -0.16845393180847167969 ;  /* 0xbe2c7f3007067423 */ /* 0x040fe20000010016 */
[----:B------:R-:W-:Y:S01]  /*6460*/  LOP3.LUT R20, R32, 0x60, RZ, 0x3c, !PT ;  /* 0x0000006020147812 */ /* 0x000fe200078e3cff */
[C---:B------:R-:W-:Y:S01]  /*6470*/  FFMA.FTZ R5, R4.reuse, R5, 0.1716887056827545166 ;  /* 0x3e2fcf2a04057423 */ /* 0x040fe20000010005 */
[----:B------:R-:W-:Y:S01]  /*6480*/  SHF.R.U32.HI R21, RZ, 0x5, R41 ;  /* 0x00000005ff157819 */ /* 0x000fe20000011629 */
[----:B------:R-:W-:Y:S01]  /*6490*/  FFMA.FTZ R6, R7, R6, 0.1716887056827545166 ;  /* 0x3e2fcf2a07067423 */ /* 0x000fe20000010006 */
[----:B------:R-:W-:Y:S01]  /*64a0*/  ISETP.GE.U32.AND P1, PT, R33, 0x7f800000, PT ;  /* 0x7f8000002100780c */ /* 0x000fe20003f26070 */
[C---:B------:R-:W-:Y:S01]  /*64b0*/  FFMA.FTZ R5, R4.reuse, R5, -0.17900948226451873779 ;  /* 0xbe374e4304057423 */ /* 0x040fe20000010005 */
[----:B------:R4:W-:Y:S01]  /*64c0*/  STS [R20+UR6+0x1880], R16 ;  /* 0x0018801014007988 */ /* 0x0009e20008000806 */
[----:B------:R-:W-:Y:S01]  /*64d0*/  FFMA.FTZ R6, R7, R6, -0.17900948226451873779 ;  /* 0xbe374e4307067423 */ /* 0x000fe20000010006 */
[----:B0-----:R-:W-:Y:S01]  /*64e0*/  FFMA.FTZ R14, R9, R22, -0.16845393180847167969 ;  /* 0xbe2c7f30090e7423 */ /* 0x001fe20000010016 */
[C---:B------:R-:W-:Y:S01]  /*64f0*/  FFMA.FTZ R5, R4.reuse, R5, 0.20512372255325317383 ;  /* 0x3e520bf404057423 */ /* 0x040fe20000010005 */
[----:B------:R-:W-:Y:S01]  /*6500*/  SGXT.U32 R21, R21, 0x3 ;  /* 0x000000031515781a */ /* 0x000fe20000000000 */
[----:B------:R-:W-:Y:S01]  /*6510*/  FFMA.FTZ R6, R7, R6, 0.20512372255325317383 ;  /* 0x3e520bf407067423 */ /* 0x000fe20000010006 */
[----:B------:R-:W-:Y:S01]  /*6520*/  FFMA.FTZ R14, R9, R14, 0.1716887056827545166 ;  /* 0x3e2fcf2a090e7423 */ /* 0x000fe2000001000e */
[C---:B------:R-:W-:Y:S01]  /*6530*/  FFMA.FTZ R5, R4.reuse, R5, -0.24046532809734344482 ;  /* 0xbe763c8b04057423 */ /* 0x040fe20000010005 */
[----:B------:R2:W-:Y:S01]  /*6540*/  STS [R20+UR6+0x1800], R17 ;  /* 0x0018001114007988 */ /* 0x0005e20008000806 */
[----:B------:R-:W-:Y:S01]  /*6550*/  FFMA.FTZ R6, R7, R6, -0.24046532809734344482 ;  /* 0xbe763c8b07067423 */ /* 0x000fe20000010006 */
[----:B------:R-:W-:Y:S01]  /*6560*/  FFMA.FTZ R14, R9, R14, -0.17900948226451873779 ;  /* 0xbe374e43090e7423 */ /* 0x000fe2000001000e */
[----:B----4-:R-:W-:Y:S01]  /*6570*/  FFMA.FTZ R16, R11, R22, -0.16845393180847167969 ;  /* 0xbe2c7f300b107423 */ /* 0x010fe20000010016 */
[----:B------:R-:W-:Y:S01]  /*6580*/  FFMA.FTZ R5, R4, R5, 0.28857114911079406738 ;  /* 0x3e93bf9904057423 */ /* 0x000fe20000010005 */
[----:B------:R-:W-:Y:S01]  /*6590*/  FFMA.FTZ R6, R7, R6, 0.28857114911079406738 ;  /* 0x3e93bf9907067423 */ /* 0x000fe20000010006 */
[----:B------:R-:W-:Y:S01]  /*65a0*/  FFMA.FTZ R14, R9, R14, 0.20512372255325317383 ;  /* 0x3e520bf4090e7423 */ /* 0x000fe2000001000e */
[----:B------:R-:W-:Y:S01]  /*65b0*/  FFMA.FTZ R16, R11, R16, 0.1716887056827545166 ;  /* 0x3e2fcf2a0b107423 */ /* 0x000fe20000010010 */
[----:B------:R-:W-:Y:S01]  /*65c0*/  BAR.SYNC.DEFER_BLOCKING 0x0 ;  /* 0x0000000000007b1d */ /* 0x000fe20000010000 */
[----:B------:R-:W-:Y:S01]  /*65d0*/  FFMA.FTZ R6, R7, R6, -0.36067417263984680176 ;  /* 0xbeb8aa4907067423 */ /* 0x000fe20000010006 */
[----:B------:R-:W-:Y:S01]  /*65e0*/  FFMA.FTZ R14, R9, R14, -0.24046532809734344482 ;  /* 0xbe763c8b090e7423 */ /* 0x000fe2000001000e */
[----:B------:R-:W-:Y:S01]  /*65f0*/  FFMA.FTZ R16, R11, R16, -0.17900948226451873779 ;  /* 0xbe374e430b107423 */ /* 0x000fe20000010010 */
[----:B--2---:R-:W-:-:S02]  /*6600*/  IMAD R17, R21, R42, RZ ;  /* 0x0000002a15117224 */ /* 0x004fc400078e02ff */
[----:B------:R-:W-:Y:S01]  /*6610*/  FFMA.FTZ R6, R7, R6, 0.48089820146560668945 ;  /* 0x3ef6384a07067423 */ /* 0x000fe20000010006 */
[----:B------:R-:W-:Y:S01]  /*6620*/  FFMA.FTZ R14, R9, R14, 0.28857114911079406738 ;  /* 0x3e93bf99090e7423 */ /* 0x000fe2000001000e */
[----:B------:R-:W-:Y:S01]  /*6630*/  FFMA.FTZ R16, R11, R16, 0.20512372255325317383 ;  /* 0x3e520bf40b107423 */ /* 0x000fe20000010010 */
[----:B------:R-:W-:Y:S01]  /*6640*/  FFMA.FTZ R5, R4, R5, -0.36067417263984680176 ;  /* 0xbeb8aa4904057423 */ /* 0x000fe20000010005 */
[----:B------:R-:W-:Y:S01]  /*6650*/  FFMA.FTZ R6, R7, R6, -0.72134751081466674805 ;  /* 0xbf38aa3b07067423 */ /* 0x000fe20000010006 */
[----:B------:R-:W-:Y:S01]  /*6660*/  FFMA.FTZ R14, R9, R14, -0.36067417263984680176 ;  /* 0xbeb8aa49090e7423 */ /* 0x000fe2000001000e */
[----:B------:R-:W-:Y:S01]  /*6670*/  FFMA.FTZ R16, R11, R16, -0.24046532809734344482 ;  /* 0xbe763c8b0b107423 */ /* 0x000fe20000010010 */
[----:B------:R-:W-:Y:S02]  /*6680*/  IMAD R18, R42, 0x8, R17 ;  /* 0x000000082a127824 */ /* 0x000fe400078e0211 */
[----:B------:R-:W-:Y:S01]  /*6690*/  FMUL R6, R7, R6 ;  /* 0x0000000607067220 */ /* 0x000fe20000400000 */
[----:B------:R-:W-:Y:S01]  /*66a0*/  FFMA.FTZ R14, R9, R14, 0.48089820146560668945 ;  /* 0x3ef6384a090e7423 */ /* 0x000fe2000001000e */
[C---:B------:R-:W-:Y:S01]  /*66b0*/  FFMA.FTZ R5, R4.reuse, R5, 0.48089820146560668945 ;  /* 0x3ef6384a04057423 */ /* 0x040fe20000010005 */
[----:B------:R-:W-:Y:S01]  /*66c0*/  FFMA.FTZ R16, R11, R16, 0.28857114911079406738 ;  /* 0x3e93bf990b107423 */ /* 0x000fe20000010010 */
[----:B------:R-:W-:Y:S01]  /*66d0*/  FMUL R6, R7, R6 ;  /* 0x0000000607067220 */ /* 0x000fe20000400000 */
[----:B------:R-:W-:Y:S01]  /*66e0*/  FFMA.FTZ R14, R9, R14, -0.72134751081466674805 ;  /* 0xbf38aa3b090e7423 */ /* 0x000fe2000001000e */
[----:B------:R-:W-:Y:S01]  /*66f0*/  FFMA.FTZ R5, R4, R5, -0.72134751081466674805 ;  /* 0xbf38aa3b04057423 */ /* 0x000fe20000010005 */
[----:B------:R-:W-:Y:S01]  /*6700*/  LEA R19, R42, R18, 0x3 ;  /* 0x000000122a137211 */ /* 0x000fe200078e18ff */
[----:B------:R-:W-:Y:S01]  /*6710*/  FFMA.FTZ R16, R11, R16, -0.36067417263984680176 ;  /* 0xbeb8aa490b107423 */ /* 0x000fe20000010010 */
[----:B------:R-:W-:Y:S01]  /*6720*/  FMUL R14, R9, R14 ;  /* 0x0000000e090e7220 */ /* 0x000fe20000400000 */
[----:B------:R-:W-:Y:S01]  /*6730*/  FFMA.FTZ R7, R7, 1.4426950216293334961, R6 ;  /* 0x3fb8aa3b07077823 */ /* 0x000fe20000010006 */
[----:B------:R-:W-:Y:S01]  /*6740*/  FMUL R5, R4, R5 ;  /* 0x0000000504057220 */ /* 0x000fe20000400000 */
[----:B------:R-:W-:Y:S01]  /*6750*/  ISETP.GE.U32.AND P6, PT, R36, 0x7f800000, PT ;  /* 0x7f8000002400780c */ /* 0x000fe20003fc6070 */
[----:B------:R-:W-:Y:S01]  /*6760*/  FMUL R14, R9, R14 ;  /* 0x0000000e090e7220 */ /* 0x000fe20000400000 */
[----:B------:R-:W-:Y:S01]  /*6770*/  FFMA.FTZ R16, R11, R16, 0.48089820146560668945 ;  /* 0x3ef6384a0b107423 */ /* 0x000fe20000010010 */
[----:B------:R-:W-:-:S02]  /*6780*/  IMAD R20, R42, 0x8, R19 ;  /* 0x000000082a147824 */ /* 0x000fc400078e0213 */
[----:B------:R-:W-:Y:S01]  /*6790*/  FADD R38, R8, R7 ;  /* 0x0000000708267221 */ /* 0x000fe20000000000 */
[----:B------:R-:W-:Y:S01]  /*67a0*/  FFMA.FTZ R9, R9, 1.4426950216293334961, R14 ;  /* 0x3fb8aa3b09097823 */ /* 0x000fe2000001000e */
[----:B------:R-:W-:Y:S01]  /*67b0*/  FMUL R5, R4, R5 ;  /* 0x0000000504057220 */ /* 0x000fe20000400000 */
[----:B------:R-:W-:Y:S01]  /*67c0*/  FFMA.FTZ R16, R11, R16, -0.72134751081466674805 ;  /* 0xbf38aa3b0b107423 */ /* 0x000fe20000010010 */
[----:B------:R-:W-:Y:S02]  /*67d0*/  IMAD R21, R42, 0x8, R20 ;  /* 0x000000082a157824 */ /* 0x000fe400078e0214 */
[----:B------:R-:W-:Y:S01]  /*67e0*/  FADD R39, R10, R9 ;  /* 0x000000090a277221 */ /* 0x000fe20000000000 */
[----:B------:R-:W-:Y:S01]  /*67f0*/  ISETP.GE.U32.AND P5, PT, R46, 0x7f800000, PT ;  /* 0x7f8000002e00780c */ /* 0x000fe20003fa6070 */
[----:B------:R-:W0:Y:S01]  /*6800*/  LDC.64 R8, c[0x0][0x398] ;  /* 0x0000e600ff087b82 */ /* 0x000e220000000a00 */
[----:B------:R-:W-:Y:S01]  /*6810*/  ISETP.GE.U32.AND P4, PT, R37, 0x7f800000, PT ;  /* 0x7f8000002500780c */ /* 0x000fe20003f86070 */
[----:B------:R-:W-:Y:S01]  /*6820*/  FFMA.FTZ R4, R4, 1.4426950216293334961, R5 ;  /* 0x3fb8aa3b04047823 */ /* 0x000fe20000010005 */
[----:B------:R-:W-:Y:S01]  /*6830*/  FMUL R16, R11, R16 ;  /* 0x000000100b107220 */ /* 0x000fe20000400000 */
[----:B------:R-:W-:Y:S01]  /*6840*/  IMAD R22, R42, 0x8, R21 ;  /* 0x000000082a167824 */ /* 0x000fe200078e0215 */
[----:B---3--:R-:W-:Y:S01]  /*6850*/  LOP3.LUT R82, R82, 0x1f, RZ, 0xc0, !PT ;  /* 0x0000001f52527812 */ /* 0x008fe200078ec0ff */
[----:B------:R-:W2:Y:S01]  /*6860*/  LDS R47, [R34+UR6] ;  /* 0x00000006222f7984 */ /* 0x000ea20008000800 */
[----:B------:R-:W-:Y:S01]  /*6870*/  FADD R3, R3, R4 ;  /* 0x0000000403037221 */ /* 0x000fe20000000000 */
[C---:B------:R-:W-:Y:S01]  /*6880*/  FMUL R16, R11.reuse, R16 ;  /* 0x000000100b107220 */ /* 0x040fe20000400000 */
[----:B------:R-:W-:Y:S01]  /*6890*/  @P1 MOV R4, 0x7f800000 ;  /* 0x7f80000000041802 */ /* 0x000fe20000000f00 */
[----:B------:R-:W3:Y:S01]  /*68a0*/  LDS R49, [R34+UR6+0x100] ;  /* 0x0001000622317984 */ /* 0x000ee20008000800 */
[----:B------:R-:W-:Y:S01]  /*68b0*/  @P6 IMAD.MOV.U32 R5, RZ, RZ, 0x7f800000 ;  /* 0x7f800000ff056424 */ /* 0x000fe200078e00ff */
[----:B------:R-:W-:Y:S01]  /*68c0*/  LEA R23, R42, R22, 0x3 ;  /* 0x000000162a177211 */ /* 0x000fe200078e18ff */
[----:B------:R-:W-:Y:S01]  /*68d0*/  FFMA.FTZ R16, R11, 1.4426950216293334961, R16 ;  /* 0x3fb8aa3b0b107823 */ /* 0x000fe20000010010 */
[----:B------:R-:W4:Y:S01]  /*68e0*/  LDS R51, [R34+UR6+0x200] ;  /* 0x0002000622337984 */ /* 0x000f220008000800 */
[----:B-1----:R-:W-:Y:S01]  /*68f0*/  LEA R81, R81, R82, 0x5 ;  /* 0x0000005251517211 */ /* 0x002fe200078e28ff */
[----:B------:R-:W-:Y:S01]  /*6900*/  @P6 FFMA.FTZ R38, R36, R5, +INF ;  /* 0x7f80000024266423 */ /* 0x000fe20000010005 */
[----:B------:R-:W-:Y:S01]  /*6910*/  @P1 FFMA.FTZ R3, R33, R4, +INF ;  /* 0x7f80000021031423 */ /* 0x000fe20000010004 */
[----:B------:R-:W1:Y:S01]  /*6920*/  LDS R53, [R34+UR6+0x300] ;  /* 0x0003000622357984 */ /* 0x000e620008000800 */
[----:B------:R-:W-:-:S02]  /*6930*/  @P5 IMAD.MOV.U32 R5, RZ, RZ, 0x7f800000 ;  /* 0x7f800000ff055424 */ /* 0x000fc400078e00ff */
[----:B------:R-:W-:Y:S01]  /*6940*/  FADD R40, R15, R16 ;  /* 0x000000100f287221 */ /* 0x000fe20000000000 */
[----:B------:R-:W-:Y:S01]  /*6950*/  IMAD R25, R42, 0x8, R23 ;  /* 0x000000082a197824 */ /* 0x000fe200078e0217 */
[----:B------:R-:W5:Y:S01]  /*6960*/  LDS R55, [R34+UR6+0x400] ;  /* 0x0004000622377984 */ /* 0x000f620008000800 */
[----:B------:R-:W-:Y:S02]  /*6970*/  IMAD R4, R81, UR5, RZ ;  /* 0x0000000551047c24 */ /* 0x000fe4000f8e02ff */
[----:B------:R-:W-:Y:S01]  /*6980*/  @P5 FFMA.FTZ R40, R46, R5, +INF ;  /* 0x7f8000002e285423 */ /* 0x000fe20000010005 */
[----:B------:R-:W-:Y:S01]  /*6990*/  @P4 IMAD.MOV.U32 R6, RZ, RZ, 0x7f800000 ;  /* 0x7f800000ff064424 */ /* 0x000fe200078e00ff */
[----:B------:R-:W1:Y:S01]  /*69a0*/  LDS R57, [R34+UR6+0x500] ;  /* 0x0005000622397984 */ /* 0x000e620008000800 */
[----:B------:R-:W-:Y:S01]  /*69b0*/  IMAD R27, R42, 0x8, R25 ;  /* 0x000000082a1b7824 */ /* 0x000fe200078e0219 */
[----:B------:R-:W-:Y:S01]  /*69c0*/  UIMAD.WIDE UR4, UR4, 0x2, URZ ;  /* 0x00000002040478a5 */ /* 0x000fe2000f8e02ff */
[----:B------:R-:W-:Y:S01]  /*69d0*/  IMAD.SHL.U32 R5, R4, 0x2, RZ ;  /* 0x0000000204057824 */ /* 0x000fe200078e00ff */
[----:B------:R-:W1:Y:S01]  /*69e0*/  LDS R59, [R34+UR6+0x600] ;  /* 0x00060006223b7984 */ /* 0x000e620008000800 */
[----:B------:R-:W-:Y:S01]  /*69f0*/  @P4 FFMA.FTZ R39, R37, R6, +INF ;  /* 0x7f80000025274423 */ /* 0x000fe20000010006 */
[----:B------:R-:W-:Y:S01]  /*6a00*/  IMAD.SHL.U32 R6, R41, 0x10, RZ ;  /* 0x0000001029067824 */ /* 0x000fe200078e00ff */
[----:B------:R-:W-:Y:S01]  /*6a10*/  FSETP.NEU.AND P2, PT, R36, RZ, PT ;  /* 0x000000ff2400720b */ /* 0x000fe20003f4d000 */
[----:B------:R-:W1:Y:S01]  /*6a20*/  LDS R61, [R34+UR6+0x700] ;  /* 0x00070006223d7984 */ /* 0x000e620008000800 */
[----:B------:R-:W-:Y:S01]  /*6a30*/  IMAD R29, R42, 0x8, R27 ;  /* 0x000000082a1d7824 */ /* 0x000fe200078e021b */
[----:B0-----:R-:W-:Y:S01]  /*6a40*/  IADD3 R36, P4, P5, R5, UR7, R8 ;  /* 0x0000000705247c10 */ /* 0x001fe2000fd9e008 */
[----:B------:R-:W-:Y:S01]  /*6a50*/  IMAD.HI R4, R4, 0x2, RZ ;  /* 0x0000000204047827 */ /* 0x000fe200078e02ff */
[----:B------:R-:W-:Y:S01]  /*6a60*/  LOP3.LUT R6, R6, 0x70, RZ, 0xc0, !PT ;  /* 0x0000007006067812 */ /* 0x000fe200078ec0ff */
[----:B------:R-:W0:Y:S01]  /*6a70*/  LDCU UR4, c[0x0][0x3ec] ;  /* 0x00007d80ff0477ac */ /* 0x000e220008000800 */
[----:B------:R-:W-:Y:S01]  /*6a80*/  FSETP.NEU.AND P3, PT, R33, RZ, PT ;  /* 0x000000ff2100720b */ /* 0x000fe20003f6d000 */
[----:B------:R-:W-:Y:S01]  /*6a90*/  IMAD R31, R42, 0x8, R29 ;  /* 0x000000082a1f7824 */ /* 0x000fe200078e021d */
[----:B------:R-:W-:Y:S01]  /*6aa0*/  IADD3.X R44, PT, PT, R4, UR5, R9, P4, P5 ;  /* 0x00000005042c7c10 */ /* 0x000fe2000a7ea409 */
[----:B------:R-:W-:Y:S01]  /*6ab0*/  VIADD R45, R6, UR6 ;  /* 0x00000006062d7c36 */ /* 0x000fe20008000000 */
[-C--:B------:R-:W-:Y:S01]  /*6ac0*/  LEA R4, P4, R17, R36.reuse, 0x1 ;  /* 0x0000002411047211 */ /* 0x080fe200078808ff */
[----:B------:R-:W-:Y:S01]  /*6ad0*/  IMAD R33, R42, 0x8, R31 ;  /* 0x000000082a217824 */ /* 0x000fe200078e021f */
[----:B------:R-:W-:-:S02]  /*6ae0*/  LEA R6, P6, R18, R36, 0x1 ;  /* 0x0000002412067211 */ /* 0x000fc400078c08ff */
[----:B------:R-:W-:Y:S01]  /*6af0*/  LEA R8, P5, R19, R36, 0x1 ;  /* 0x0000002413087211 */ /* 0x000fe200078a08ff */
[----:B------:R-:W-:Y:S01]  /*6b00*/  IMAD R35, R42, 0x8, R33 ;  /* 0x000000082a237824 */ /* 0x000fe200078e0221 */
[----:B------:R-:W-:Y:S02]  /*6b10*/  LEA.HI.X.SX32 R5, R17, R44, 0x1, P4 ;  /* 0x0000002c11057211 */ /* 0x000fe400020f0eff */
[----:B------:R-:W-:Y:S02]  /*6b20*/  LEA R10, P4, R20, R36, 0x1 ;  /* 0x00000024140a7211 */ /* 0x000fe400078808ff */
[----:B------:R-:W-:Y:S01]  /*6b30*/  LEA.HI.X.SX32 R7, R18, R44, 0x1, P6 ;  /* 0x0000002c12077211 */ /* 0x000fe200030f0eff */
[----:B--2---:R-:W-:Y:S01]  /*6b40*/  STG.E.U16 desc[UR10][R4.64], R47 ;  /* 0x0000002f04007986 */ /* 0x004fe2000c10150a */
[----:B------:R-:W-:Y:S01]  /*6b50*/  LEA R14, P6, R21, R36, 0x1 ;  /* 0x00000024150e7211 */ /* 0x000fe200078c08ff */
[----:B0-----:R-:W-:Y:S01]  /*6b60*/  UIMAD UR4, UR8, UR4, URZ ;  /* 0x00000004080472a4 */ /* 0x001fe2000f8e02ff */
[----:B------:R-:W-:Y:S01]  /*6b70*/  LEA.HI.X.SX32 R9, R19, R44, 0x1, P5 ;  /* 0x0000002c13097211 */ /* 0x000fe200028f0eff */
[----:B---3--:R-:W-:Y:S01]  /*6b80*/  STG.E.U16 desc[UR10][R6.64], R49 ;  /* 0x0000003106007986 */ /* 0x008fe2000c10150a */
[----:B------:R-:W-:Y:S01]  /*6b90*/  LEA R16, P5, R22, R36, 0x1 ;  /* 0x0000002416107211 */ /* 0x000fe200078a08ff */
[----:B------:R-:W-:Y:S01]  /*6ba0*/  USHF.L.U32 UR7, UR4, 0x2, URZ ;  /* 0x0000000204077899 */ /* 0x000fe200080006ff */
[----:B------:R-:W-:Y:S01]  /*6bb0*/  LEA.HI.X.SX32 R11, R20, R44, 0x1, P4 ;  /* 0x0000002c140b7211 */ /* 0x000fe200020f0eff */
[----:B----4-:R0:W-:Y:S01]  /*6bc0*/  STG.E.U16 desc[UR10][R8.64], R51 ;  /* 0x0000003308007986 */ /* 0x0101e2000c10150a */
[----:B------:R-:W-:Y:S01]  /*6bd0*/  FSETP.NEU.AND P1, PT, R37, RZ, PT ;  /* 0x000000ff2500720b */ /* 0x000fe20003f2d000 */
[----:B------:R-:W-:Y:S01]  /*6be0*/  UIMAD.WIDE UR4, UR4, 0x4, URZ ;  /* 0x00000004040478a5 */ /* 0x000fe2000f8e02ff */
[----:B------:R-:W-:Y:S01]  /*6bf0*/  LEA R18, P4, R23, R36, 0x1 ;  /* 0x0000002417127211 */ /* 0x000fe200078808ff */
[----:B-1----:R1:W-:Y:S01]  /*6c00*/  STG.E.U16 desc[UR10][R10.64], R53 ;  /* 0x000000350a007986 */ /* 0x0023e2000c10150a */
[----:B------:R-:W-:-:S02]  /*6c10*/  LEA R37, R42, R35, 0x3 ;  /* 0x000000232a257211 */ /* 0x000fc400078e18ff */
[----:B------:R-:W-:Y:S02]  /*6c20*/  LEA.HI.X.SX32 R15, R21, R44, 0x1, P6 ;  /* 0x0000002c150f7211 */ /* 0x000fe400030f0eff */
[----:B------:R-:W-:Y:S01]  /*6c30*/  LEA R20, P6, R25, R36, 0x1 ;  /* 0x0000002419147211 */ /* 0x000fe200078c08ff */
[----:B------:R-:W-:Y:S01]  /*6c40*/  IMAD R41, R42, 0x8, R37 ;  /* 0x000000082a297824 */ /* 0x000fe200078e0225 */
[----:B------:R-:W-:Y:S01]  /*6c50*/  LEA.HI.X.SX32 R17, R22, R44, 0x1, P5 ;  /* 0x0000002c16117211 */ /* 0x000fe200028f0eff */
[----:B-----5:R2:W-:Y:S01]  /*6c60*/  STG.E.U16 desc[UR10][R14.64], R55 ;  /* 0x000000370e007986 */ /* 0x0205e2000c10150a */
[----:B------:R-:W-:Y:S01]  /*6c70*/  LEA R22, P5, R27, R36, 0x1 ;  /* 0x000000241b167211 */ /* 0x000fe200078a08ff */
[----:B0-----:R-:W0:Y:S01]  /*6c80*/  LDC.64 R8, c[0x0][0x3a0] ;  /* 0x0000e800ff087b82 */ /* 0x001e220000000a00 */
[----:B------:R-:W-:Y:S01]  /*6c90*/  LEA.HI.X.SX32 R19, R23, R44, 0x1, P4 ;  /* 0x0000002c17137211 */ /* 0x000fe200020f0eff */
[----:B------:R3:W-:Y:S01]  /*6ca0*/  STG.E.U16 desc[UR10][R16.64], R57 ;  /* 0x0000003910007986 */ /* 0x0007e2000c10150a */
[----:B------:R-:W-:-:S02]  /*6cb0*/  LEA R24, P4, R29, R36, 0x1 ;  /* 0x000000241d187211 */ /* 0x000fc400078808ff */
[----:B------:R-:W-:Y:S01]  /*6cc0*/  LEA.HI.X.SX32 R21, R25, R44, 0x1, P6 ;  /* 0x0000002c19157211 */ /* 0x000fe200030f0eff */
[----:B------:R4:W-:Y:S01]  /*6cd0*/  STG.E.U16 desc[UR10][R18.64], R59 ;  /* 0x0000003b12007986 */ /* 0x0009e2000c10150a */
[----:B------:R-:W-:Y:S02]  /*6ce0*/  LEA R26, P6, R31, R36, 0x1 ;  /* 0x000000241f1a7211 */ /* 0x000fe400078c08ff */
[----:B------:R-:W-:Y:S01]  /*6cf0*/  LEA.HI.X.SX32 R23, R27, R44, 0x1, P5 ;  /* 0x0000002c1b177211 */ /* 0x000fe200028f0eff */
[----:B------:R-:W-:Y:S01]  /*6d00*/  STG.E.U16 desc[UR10][R20.64], R61 ;  /* 0x0000003d14007986 */ /* 0x000fe2000c10150a */
[----:B------:R-:W-:Y:S02]  /*6d10*/  LEA R28, P5, R33, R36, 0x1 ;  /* 0x00000024211c7211 */ /* 0x000fe400078a08ff */
[----:B------:R-:W-:Y:S02]  /*6d20*/  LEA.HI.X.SX32 R25, R29, R44, 0x1, P4 ;  /* 0x0000002c1d197211 */ /* 0x000fe400020f0eff */
[----:B------:R-:W-:-:S02]  /*6d30*/  LEA R30, P4, R35, R36, 0x1 ;  /* 0x00000024231e7211 */ /* 0x000fc400078808ff */
[----:B------:R-:W-:Y:S02]  /*6d40*/  LEA R42, R42, R41, 0x3 ;  /* 0x000000292a2a7211 */ /* 0x000fe400078e18ff */
[----:B------:R-:W-:Y:S02]  /*6d50*/  LEA.HI.X.SX32 R27, R31, R44, 0x1, P6 ;  /* 0x0000002c1f1b7211 */ /* 0x000fe400030f0eff */
[----:B------:R-:W-:Y:S02]  /*6d60*/  LEA.HI R45, R2, R45, RZ, 0x1f ;  /* 0x0000002d022d7211 */ /* 0x000fe400078ff8ff */
[----:B-1----:R-:W-:Y:S02]  /*6d70*/  PRMT R11, R47, 0x7632, R11 ;  /* 0x000076322f0b7816 */ /* 0x002fe4000000000b */
[----:B------:R-:W-:Y:S02]  /*6d80*/  LEA R32, P6, R37, R36, 0x1 ;  /* 0x0000002425207211 */ /* 0x000fe400078c08ff */
[----:B------:R-:W-:Y:S01]  /*6d90*/  LEA.HI.X.SX32 R29, R33, R44, 0x1, P5 ;  /* 0x0000002c211d7211 */ /* 0x000fe200028f0eff */
[----:B------:R-:W-:Y:S01]  /*6da0*/  STG.E.U16 desc[UR10][R22.64], R11 ;  /* 0x0000000b16007986 */ /* 0x000fe2000c10150a */
[----:B------:R-:W-:-:S02]  /*6db0*/  PRMT R2, R49, 0x7632, R2 ;  /* 0x0000763231027816 */ /* 0x000fc40000000002 */
[----:B------:R-:W-:Y:S02]  /*6dc0*/  LEA R34, P5, R41, R36, 0x1 ;  /* 0x0000002429227211 */ /* 0x000fe400078a08ff */
[----:B------:R-:W-:Y:S01]  /*6dd0*/  LEA.HI.X.SX32 R31, R35, R44, 0x1, P4 ;  /* 0x0000002c231f7211 */ /* 0x000fe200020f0eff */
[----:B------:R1:W-:Y:S01]  /*6de0*/  STG.E.U16 desc[UR10][R24.64], R2 ;  /* 0x0000000218007986 */ /* 0x0003e2000c10150a */
[----:B------:R-:W-:Y:S02]  /*6df0*/  PRMT R4, R51, 0x7632, R4 ;  /* 0x0000763233047816 */ /* 0x000fe40000000004 */
[----:B------:R-:W-:Y:S02]  /*6e00*/  LEA R36, P4, R42, R36, 0x1 ;  /* 0x000000242a247211 */ /* 0x000fe400078808ff */
[----:B------:R-:W-:Y:S01]  /*6e10*/  PRMT R6, R53, 0x7632, R6 ;  /* 0x0000763235067816 */ /* 0x000fe20000000006 */
[----:B------:R5:W-:Y:S01]  /*6e20*/  STG.E.U16 desc[UR10][R26.64], R4 ;  /* 0x000000041a007986 */ /* 0x000be2000c10150a */
[----:B--2---:R-:W-:-:S02]  /*6e30*/  PRMT R15, R55, 0x7632, R15 ;  /* 0x00007632370f7816 */ /* 0x004fc4000000000f */
[-C--:B------:R-:W-:Y:S01]  /*6e40*/  LEA.HI.X.SX32 R33, R37, R44.reuse, 0x1, P6 ;  /* 0x0000002c25217211 */ /* 0x080fe200030f0eff */
[----:B------:R2:W-:Y:S01]  /*6e50*/  STG.E.U16 desc[UR10][R28.64], R6 ;  /* 0x000000061c007986 */ /* 0x0005e2000c10150a */
[----:B---3--:R-:W-:Y:S02]  /*6e60*/  PRMT R16, R57, 0x7632, R16 ;  /* 0x0000763239107816 */ /* 0x008fe40000000010 */
[-C--:B------:R-:W-:Y:S01]  /*6e70*/  LEA.HI.X.SX32 R35, R41, R44.reuse, 0x1, P5 ;  /* 0x0000002c29237211 */ /* 0x080fe200028f0eff */
[----:B------:R3:W-:Y:S01]  /*6e80*/  STG.E.U16 desc[UR10][R30.64], R15 ;  /* 0x0000000f1e007986 */ /* 0x0007e2000c10150a */
[----:B------:R-:W-:Y:S02]  /*6e90*/  PRMT R17, R59, 0x7632, R17 ;  /* 0x000076323b117816 */ /* 0x000fe40000000011 */
[----:B------:R-:W-:Y:S01]  /*6ea0*/  LEA.HI.X.SX32 R37, R42, R44, 0x1, P4 ;  /* 0x0000002c2a257211 */ /* 0x000fe200020f0eff */
[----:B------:R3:W-:Y:S01]  /*6eb0*/  STG.E.U16 desc[UR10][R32.64], R16 ;  /* 0x0000001020007986 */ /* 0x0007e2000c10150a */
[----:B----4-:R-:W-:-:S02]  /*6ec0*/  PRMT R18, R61, 0x7632, R18 ;  /* 0x000076323d127816 */ /* 0x010fc40000000012 */
[----:B------:R-:W-:Y:S01]  /*6ed0*/  FSETP.NEU.AND P6, PT, R46, RZ, PT ;  /* 0x000000ff2e00720b */ /* 0x000fe20003fcd000 */
[----:B------:R3:W-:Y:S01]  /*6ee0*/  STG.E.U16 desc[UR10][R34.64], R17 ;  /* 0x0000001122007986 */ /* 0x0007e2000c10150a */
[----:B------:R-:W-:Y:S02]  /*6ef0*/  FSEL R5, R3, -INF , P3 ;  /* 0xff80000003057808 */ /* 0x000fe40001800000 */
[----:B------:R-:W-:Y:S01]  /*6f00*/  FSEL R3, R38, -INF , P2 ;  /* 0xff80000026037808 */ /* 0x000fe20001000000 */
[----:B------:R3:W-:Y:S01]  /*6f10*/  STG.E.U16 desc[UR10][R36.64], R18 ;  /* 0x0000001224007986 */ /* 0x0007e2000c10150a */
[----:B-1----:R-:W-:Y:S01]  /*6f20*/  FSEL R2, R39, -INF , P1 ;  /* 0xff80000027027808 */ /* 0x002fe20000800000 */
[----:B-----5:R-:W-:Y:S01]  /*6f30*/  FFMA R4, R5, 0.69314718246459960938, R0 ;  /* 0x3f31721805047823 */ /* 0x020fe20000000000 */
[----:B------:R-:W-:Y:S01]  /*6f40*/  FSEL R7, R40, -INF , P6 ;  /* 0xff80000028077808 */ /* 0x000fe20003000000 */
[----:B------:R-:W-:Y:S01]  /*6f50*/  FFMA R5, R3, 0.69314718246459960938, R12 ;  /* 0x3f31721803057823 */ /* 0x000fe2000000000c */
[----:B------:R-:W-:Y:S01]  /*6f60*/  LEA R43, R43, UR6, 0x2 ;  /* 0x000000062b2b7c11 */ /* 0x000fe2000f8e10ff */
[----:B--2---:R-:W-:Y:S01]  /*6f70*/  FFMA R6, R2, 0.69314718246459960938, R13 ;  /* 0x3f31721802067823 */ /* 0x004fe2000000000d */
[----:B------:R-:W-:-:S02]  /*6f80*/  IMAD.SHL.U32 R3, R81, 0x4, RZ ;  /* 0x0000000451037824 */ /* 0x000fc400078e00ff */
[----:B------:R-:W-:Y:S01]  /*6f90*/  FFMA R7, R7, 0.69314718246459960938, R80 ;  /* 0x3f31721807077823 */ /* 0x000fe20000000050 */
[----:B------:R-:W-:Y:S01]  /*6fa0*/  BAR.SYNC.DEFER_BLOCKING 0x0 ;  /* 0x0000000000007b1d */ /* 0x000fe20000010000 */
[----:B------:R-:W-:Y:S01]  /*6fb0*/  IMAD.HI R0, R81, 0x4, RZ ;  /* 0x0000000451007827 */ /* 0x000fe200078e02ff */
[----:B0-----:R-:W-:-:S04]  /*6fc0*/  IADD3 R2, P1, P2, R3, UR7, R8 ;  /* 0x0000000703027c10 */ /* 0x001fc8000fa3e008 */
[----:B------:R-:W-:Y:S01]  /*6fd0*/  IADD3.X R3, PT, PT, R0, UR5, R9, P1, P2 ;  /* 0x0000000500037c10 */ /* 0x000fe20008fe4409 */
[----:B------:R3:W-:Y:S01]  /*6fe0*/  STS.128 [R43], R4 ;  /* 0x000000042b007388 */ /* 0x0007e20000000c00 */
[----:B------:R-:W-:Y:S06]  /*6ff0*/  BAR.SYNC.DEFER_BLOCKING 0x0 ;  /* 0x0000000000007b1d */ /* 0x000fec0000010000 */
[----:B------:R-:W-:Y:S05]  /*7000*/  @P0 EXIT ;  /* 0x000000000000094d */ /* 0x000fea0003800000 */
[----:B------:R-:W0:Y:S04]  /*7010*/  LDS R45, [R45] ;  /* 0x000000002d2d7984 */ /* 0x000e280000000800 */
[----:B0-----:R-:W-:Y:S01]  /*7020*/  STG.E desc[UR10][R2.64], R45 ;  /* 0x0000002d02007986 */ /* 0x001fe2000c10190a */
[----:B------:R-:W-:Y:S05]  /*7030*/  EXIT ;  /* 0x000000000000794d */ /* 0x000fea0003800000 */
.L_x_2:
[----:B------:R-:W-:-:S00]  /*7040*/  BRA `(.L_x_2) ;  /* 0xfffffffc00fc7947 */ /* 0x000fc0000383ffff */
[----:B------:R-:W-:-:S00]  /*7050*/  NOP ;  /* 0x0000000000007918 */ /* 0x000fc00000000000 */
        /* <DEDUP_REMOVED lines=10> */
.L_x_3:


//--------------------- .nv.global.init           --------------------------
	.section	.nv.global.init,"aw",@progbits
.nv.global.init:
	.type		_$_str,@object
	.size		_$_str,(.L_0 - _$_str)
_$_str:
        /*0000*/ 	.byte	0x5f, 0x5f, 0x43, 0x55, 0x44, 0x41, 0x5f, 0x46, 0x54, 0x5a, 0x00
.L_0:


//--------------------- .nv.shared.attn_fwd       --------------------------
	.section	.nv.shared.attn_fwd,"aw",@nobits
	.sectionflags	@""
	.align	16
	.zero		1024


//--------------------- .nv.shared.reserved.0     --------------------------
	.section	.nv.shared.reserved.0,"aw",@nobits
	.weak		__nv_reservedSMEM_offset_0_alias
	.size		__nv_reservedSMEM_offset_0_alias, 0, 64
	.other		__nv_reservedSMEM_offset_0_alias,@"STO_CUDA_RESERVED_SHARED STV_DEFAULT"
__nv_reservedSMEM_offset_0_alias:
	.zero		0
	.zero		64


//--------------------- .nv.constant0.attn_fwd    --------------------------
	.section	.nv.constant0.attn_fwd,"a",@progbits
	.sectionflags	@""
	.align	4
.nv.constant0.attn_fwd:
	.zero		1032


//--------------------- SYMBOLS --------------------------

	.type		.nv.reservedSmem.offset0,@object
	.size		.nv.reservedSmem.offset0,0x4
	.type		.nv.reservedSmem.cap,@object
	.size		.nv.reservedSmem.cap,0x4
